//
// Generated by NVIDIA NVVM Compiler
//
// Compiler Build ID: CL-36424714
// Cuda compilation tools, release 13.0, V13.0.88
// Based on NVVM 20.0.0
//

.version 9.0
.target sm_100
.address_size 64

	// .globl	_ZN3cub18CUB_300001_SM_10006detail11EmptyKernelIvEEvv
.global .align 1 .b8 _ZN30_INTERNAL_a4923bc0_4_k_cu_main4cuda3std3__45__cpo5beginE[1];
.global .align 1 .b8 _ZN30_INTERNAL_a4923bc0_4_k_cu_main4cuda3std3__45__cpo3endE[1];
.global .align 1 .b8 _ZN30_INTERNAL_a4923bc0_4_k_cu_main4cuda3std3__45__cpo6cbeginE[1];
.global .align 1 .b8 _ZN30_INTERNAL_a4923bc0_4_k_cu_main4cuda3std3__45__cpo4cendE[1];
.global .align 1 .b8 _ZN30_INTERNAL_a4923bc0_4_k_cu_main4cuda3std3__45__cpo6rbeginE[1];
.global .align 1 .b8 _ZN30_INTERNAL_a4923bc0_4_k_cu_main4cuda3std3__45__cpo4rendE[1];
.global .align 1 .b8 _ZN30_INTERNAL_a4923bc0_4_k_cu_main4cuda3std3__45__cpo7crbeginE[1];
.global .align 1 .b8 _ZN30_INTERNAL_a4923bc0_4_k_cu_main4cuda3std3__45__cpo5crendE[1];
.global .align 1 .b8 _ZN30_INTERNAL_a4923bc0_4_k_cu_main4cuda3std3__432_GLOBAL__N__a4923bc0_4_k_cu_main6ignoreE[1];
.global .align 1 .b8 _ZN30_INTERNAL_a4923bc0_4_k_cu_main4cuda3std3__419piecewise_constructE[1];
.global .align 1 .b8 _ZN30_INTERNAL_a4923bc0_4_k_cu_main4cuda3std3__48in_placeE[1];
.global .align 1 .b8 _ZN30_INTERNAL_a4923bc0_4_k_cu_main4cuda3std3__420unreachable_sentinelE[1];
.global .align 1 .b8 _ZN30_INTERNAL_a4923bc0_4_k_cu_main4cuda3std3__47nulloptE[1];
.global .align 1 .b8 _ZN30_INTERNAL_a4923bc0_4_k_cu_main4cuda3std3__48unexpectE[1];
.global .align 1 .b8 _ZN30_INTERNAL_a4923bc0_4_k_cu_main4cuda3std6ranges3__45__cpo4swapE[1];
.global .align 1 .b8 _ZN30_INTERNAL_a4923bc0_4_k_cu_main4cuda3std6ranges3__45__cpo9iter_moveE[1];
.global .align 1 .b8 _ZN30_INTERNAL_a4923bc0_4_k_cu_main4cuda3std6ranges3__45__cpo5beginE[1];
.global .align 1 .b8 _ZN30_INTERNAL_a4923bc0_4_k_cu_main4cuda3std6ranges3__45__cpo3endE[1];
.global .align 1 .b8 _ZN30_INTERNAL_a4923bc0_4_k_cu_main4cuda3std6ranges3__45__cpo6cbeginE[1];
.global .align 1 .b8 _ZN30_INTERNAL_a4923bc0_4_k_cu_main4cuda3std6ranges3__45__cpo4cendE[1];
.global .align 1 .b8 _ZN30_INTERNAL_a4923bc0_4_k_cu_main4cuda3std6ranges3__45__cpo7advanceE[1];
.global .align 1 .b8 _ZN30_INTERNAL_a4923bc0_4_k_cu_main4cuda3std6ranges3__45__cpo9iter_swapE[1];
.global .align 1 .b8 _ZN30_INTERNAL_a4923bc0_4_k_cu_main4cuda3std6ranges3__45__cpo4nextE[1];
.global .align 1 .b8 _ZN30_INTERNAL_a4923bc0_4_k_cu_main4cuda3std6ranges3__45__cpo4prevE[1];
.global .align 1 .b8 _ZN30_INTERNAL_a4923bc0_4_k_cu_main4cuda3std6ranges3__45__cpo4dataE[1];
.global .align 1 .b8 _ZN30_INTERNAL_a4923bc0_4_k_cu_main4cuda3std6ranges3__45__cpo5cdataE[1];
.global .align 1 .b8 _ZN30_INTERNAL_a4923bc0_4_k_cu_main4cuda3std6ranges3__45__cpo4sizeE[1];
.global .align 1 .b8 _ZN30_INTERNAL_a4923bc0_4_k_cu_main4cuda3std6ranges3__45__cpo5ssizeE[1];
.global .align 1 .b8 _ZN30_INTERNAL_a4923bc0_4_k_cu_main4cuda3std6ranges3__45__cpo8distanceE[1];
.global .align 1 .b8 _ZN30_INTERNAL_a4923bc0_4_k_cu_main6thrust24THRUST_300001_SM_1000_NS8cuda_cub3parE[1];
.global .align 1 .b8 _ZN30_INTERNAL_a4923bc0_4_k_cu_main6thrust24THRUST_300001_SM_1000_NS8cuda_cub10par_nosyncE[1];
.global .align 1 .b8 _ZN30_INTERNAL_a4923bc0_4_k_cu_main6thrust24THRUST_300001_SM_1000_NS6system6detail10sequential3seqE[1];
.global .align 1 .b8 _ZN30_INTERNAL_a4923bc0_4_k_cu_main6thrust24THRUST_300001_SM_1000_NS12placeholders2_1E[1];
.global .align 1 .b8 _ZN30_INTERNAL_a4923bc0_4_k_cu_main6thrust24THRUST_300001_SM_1000_NS12placeholders2_2E[1];
.global .align 1 .b8 _ZN30_INTERNAL_a4923bc0_4_k_cu_main6thrust24THRUST_300001_SM_1000_NS12placeholders2_3E[1];
.global .align 1 .b8 _ZN30_INTERNAL_a4923bc0_4_k_cu_main6thrust24THRUST_300001_SM_1000_NS12placeholders2_4E[1];
.global .align 1 .b8 _ZN30_INTERNAL_a4923bc0_4_k_cu_main6thrust24THRUST_300001_SM_1000_NS12placeholders2_5E[1];
.global .align 1 .b8 _ZN30_INTERNAL_a4923bc0_4_k_cu_main6thrust24THRUST_300001_SM_1000_NS12placeholders2_6E[1];
.global .align 1 .b8 _ZN30_INTERNAL_a4923bc0_4_k_cu_main6thrust24THRUST_300001_SM_1000_NS12placeholders2_7E[1];
.global .align 1 .b8 _ZN30_INTERNAL_a4923bc0_4_k_cu_main6thrust24THRUST_300001_SM_1000_NS12placeholders2_8E[1];
.global .align 1 .b8 _ZN30_INTERNAL_a4923bc0_4_k_cu_main6thrust24THRUST_300001_SM_1000_NS12placeholders2_9E[1];
.global .align 1 .b8 _ZN30_INTERNAL_a4923bc0_4_k_cu_main6thrust24THRUST_300001_SM_1000_NS12placeholders3_10E[1];
.global .align 1 .b8 _ZN30_INTERNAL_a4923bc0_4_k_cu_main6thrust24THRUST_300001_SM_1000_NS3seqE[1];

.visible .entry _ZN3cub18CUB_300001_SM_10006detail11EmptyKernelIvEEvv()
{


	ret;

}
	// .globl	_ZN3cub18CUB_300001_SM_10006detail8for_each13static_kernelINS2_12policy_hub_t12policy_500_tEmN6thrust24THRUST_300001_SM_1000_NS8cuda_cub20__uninitialized_fill7functorINS7_10device_ptrIfEEfEEEEvT0_T1_
.visible .entry _ZN3cub18CUB_300001_SM_10006detail8for_each13static_kernelINS2_12policy_hub_t12policy_500_tEmN6thrust24THRUST_300001_SM_1000_NS8cuda_cub20__uninitialized_fill7functorINS7_10device_ptrIfEEfEEEEvT0_T1_(
	.param .u64 _ZN3cub18CUB_300001_SM_10006detail8for_each13static_kernelINS2_12policy_hub_t12policy_500_tEmN6thrust24THRUST_300001_SM_1000_NS8cuda_cub20__uninitialized_fill7functorINS7_10device_ptrIfEEfEEEEvT0_T1__param_0,
	.param .align 8 .b8 _ZN3cub18CUB_300001_SM_10006detail8for_each13static_kernelINS2_12policy_hub_t12policy_500_tEmN6thrust24THRUST_300001_SM_1000_NS8cuda_cub20__uninitialized_fill7functorINS7_10device_ptrIfEEfEEEEvT0_T1__param_1[16]
)
.maxntid 256
{
	.reg .pred 	%p<4>;
	.reg .b16 	%rs<5>;
	.reg .b32 	%r<10>;
	.reg .b32 	%f<3>;
	.reg .b64 	%rd<16>;

	ld.param.f32 	%f2, [_ZN3cub18CUB_300001_SM_10006detail8for_each13static_kernelINS2_12policy_hub_t12policy_500_tEmN6thrust24THRUST_300001_SM_1000_NS8cuda_cub20__uninitialized_fill7functorINS7_10device_ptrIfEEfEEEEvT0_T1__param_1+8];
	ld.param.u64 	%rd4, [_ZN3cub18CUB_300001_SM_10006detail8for_each13static_kernelINS2_12policy_hub_t12policy_500_tEmN6thrust24THRUST_300001_SM_1000_NS8cuda_cub20__uninitialized_fill7functorINS7_10device_ptrIfEEfEEEEvT0_T1__param_1];
	ld.param.u64 	%rd5, [_ZN3cub18CUB_300001_SM_10006detail8for_each13static_kernelINS2_12policy_hub_t12policy_500_tEmN6thrust24THRUST_300001_SM_1000_NS8cuda_cub20__uninitialized_fill7functorINS7_10device_ptrIfEEfEEEEvT0_T1__param_0];
	mov.u32 	%r7, %ctaid.x;
	mul.wide.u32 	%rd1, %r7, 512;
	sub.s64 	%rd2, %rd5, %rd1;
	setp.lt.u64 	%p1, %rd2, 512;
	@%p1 bra 	$L__BB1_2;
	mov.u32 	%r9, %tid.x;
	cvta.to.global.u64 	%rd11, %rd4;
	cvt.u64.u32 	%rd12, %r9;
	add.s64 	%rd13, %rd1, %rd12;
	shl.b64 	%rd14, %rd13, 2;
	add.s64 	%rd15, %rd11, %rd14;
	st.global.f32 	[%rd15], %f2;
	st.global.f32 	[%rd15+1024], %f2;
	bra.uni 	$L__BB1_6;
$L__BB1_2:
	cvta.to.global.u64 	%rd6, %rd4;
	mov.u32 	%r1, %tid.x;
	cvt.u64.u32 	%rd7, %r1;
	setp.le.u64 	%p2, %rd2, %rd7;
	add.s64 	%rd8, %rd1, %rd7;
	shl.b64 	%rd9, %rd8, 2;
	add.s64 	%rd3, %rd6, %rd9;
	@%p2 bra 	$L__BB1_4;
	st.global.f32 	[%rd3], %f2;
$L__BB1_4:
	add.s32 	%r8, %r1, 256;
	cvt.u64.u32 	%rd10, %r8;
	setp.le.u64 	%p3, %rd2, %rd10;
	@%p3 bra 	$L__BB1_6;
	st.global.f32 	[%rd3+1024], %f2;
$L__BB1_6:
	ret;

}
	// .globl	_ZN3cub18CUB_300001_SM_10006detail9transform16transform_kernelINS2_10policy_hubILb1EN4cuda3std3__45tupleIJN6thrust24THRUST_300001_SM_1000_NS17counting_iteratorIfNSA_11use_defaultESC_SC_EEEEEE10policy1000Ei12DistanceFromNSA_6detail15normal_iteratorINSA_10device_ptrIfEEEEJSD_EEEvT0_iT1_T2_DpNS2_10kernel_argIT3_EE
.visible .entry _ZN3cub18CUB_300001_SM_10006detail9transform16transform_kernelINS2_10policy_hubILb1EN4cuda3std3__45tupleIJN6thrust24THRUST_300001_SM_1000_NS17counting_iteratorIfNSA_11use_defaultESC_SC_EEEEEE10policy1000Ei12DistanceFromNSA_6detail15normal_iteratorINSA_10device_ptrIfEEEEJSD_EEEvT0_iT1_T2_DpNS2_10kernel_argIT3_EE(
	.param .u32 _ZN3cub18CUB_300001_SM_10006detail9transform16transform_kernelINS2_10policy_hubILb1EN4cuda3std3__45tupleIJN6thrust24THRUST_300001_SM_1000_NS17counting_iteratorIfNSA_11use_defaultESC_SC_EEEEEE10policy1000Ei12DistanceFromNSA_6detail15normal_iteratorINSA_10device_ptrIfEEEEJSD_EEEvT0_iT1_T2_DpNS2_10kernel_argIT3_EE_param_0,
	.param .u32 _ZN3cub18CUB_300001_SM_10006detail9transform16transform_kernelINS2_10policy_hubILb1EN4cuda3std3__45tupleIJN6thrust24THRUST_300001_SM_1000_NS17counting_iteratorIfNSA_11use_defaultESC_SC_EEEEEE10policy1000Ei12DistanceFromNSA_6detail15normal_iteratorINSA_10device_ptrIfEEEEJSD_EEEvT0_iT1_T2_DpNS2_10kernel_argIT3_EE_param_1,
	.param .align 4 .b8 _ZN3cub18CUB_300001_SM_10006detail9transform16transform_kernelINS2_10policy_hubILb1EN4cuda3std3__45tupleIJN6thrust24THRUST_300001_SM_1000_NS17counting_iteratorIfNSA_11use_defaultESC_SC_EEEEEE10policy1000Ei12DistanceFromNSA_6detail15normal_iteratorINSA_10device_ptrIfEEEEJSD_EEEvT0_iT1_T2_DpNS2_10kernel_argIT3_EE_param_2[8],
	.param .align 8 .b8 _ZN3cub18CUB_300001_SM_10006detail9transform16transform_kernelINS2_10policy_hubILb1EN4cuda3std3__45tupleIJN6thrust24THRUST_300001_SM_1000_NS17counting_iteratorIfNSA_11use_defaultESC_SC_EEEEEE10policy1000Ei12DistanceFromNSA_6detail15normal_iteratorINSA_10device_ptrIfEEEEJSD_EEEvT0_iT1_T2_DpNS2_10kernel_argIT3_EE_param_3[8],
	.param .align 8 .b8 _ZN3cub18CUB_300001_SM_10006detail9transform16transform_kernelINS2_10policy_hubILb1EN4cuda3std3__45tupleIJN6thrust24THRUST_300001_SM_1000_NS17counting_iteratorIfNSA_11use_defaultESC_SC_EEEEEE10policy1000Ei12DistanceFromNSA_6detail15normal_iteratorINSA_10device_ptrIfEEEEJSD_EEEvT0_iT1_T2_DpNS2_10kernel_argIT3_EE_param_4[16]
)
.maxntid 128
{
	.reg .pred 	%p<23>;
	.reg .b32 	%r<69>;
	.reg .b32 	%f<91>;
	.reg .b64 	%rd<23>;

	ld.param.f32 	%f1, [_ZN3cub18CUB_300001_SM_10006detail9transform16transform_kernelINS2_10policy_hubILb1EN4cuda3std3__45tupleIJN6thrust24THRUST_300001_SM_1000_NS17counting_iteratorIfNSA_11use_defaultESC_SC_EEEEEE10policy1000Ei12DistanceFromNSA_6detail15normal_iteratorINSA_10device_ptrIfEEEEJSD_EEEvT0_iT1_T2_DpNS2_10kernel_argIT3_EE_param_2];
	ld.param.u32 	%r1, [_ZN3cub18CUB_300001_SM_10006detail9transform16transform_kernelINS2_10policy_hubILb1EN4cuda3std3__45tupleIJN6thrust24THRUST_300001_SM_1000_NS17counting_iteratorIfNSA_11use_defaultESC_SC_EEEEEE10policy1000Ei12DistanceFromNSA_6detail15normal_iteratorINSA_10device_ptrIfEEEEJSD_EEEvT0_iT1_T2_DpNS2_10kernel_argIT3_EE_param_2+4];
	ld.param.u32 	%r39, [_ZN3cub18CUB_300001_SM_10006detail9transform16transform_kernelINS2_10policy_hubILb1EN4cuda3std3__45tupleIJN6thrust24THRUST_300001_SM_1000_NS17counting_iteratorIfNSA_11use_defaultESC_SC_EEEEEE10policy1000Ei12DistanceFromNSA_6detail15normal_iteratorINSA_10device_ptrIfEEEEJSD_EEEvT0_iT1_T2_DpNS2_10kernel_argIT3_EE_param_0];
	ld.param.u64 	%rd7, [_ZN3cub18CUB_300001_SM_10006detail9transform16transform_kernelINS2_10policy_hubILb1EN4cuda3std3__45tupleIJN6thrust24THRUST_300001_SM_1000_NS17counting_iteratorIfNSA_11use_defaultESC_SC_EEEEEE10policy1000Ei12DistanceFromNSA_6detail15normal_iteratorINSA_10device_ptrIfEEEEJSD_EEEvT0_iT1_T2_DpNS2_10kernel_argIT3_EE_param_3];
	ld.param.u32 	%r38, [_ZN3cub18CUB_300001_SM_10006detail9transform16transform_kernelINS2_10policy_hubILb1EN4cuda3std3__45tupleIJN6thrust24THRUST_300001_SM_1000_NS17counting_iteratorIfNSA_11use_defaultESC_SC_EEEEEE10policy1000Ei12DistanceFromNSA_6detail15normal_iteratorINSA_10device_ptrIfEEEEJSD_EEEvT0_iT1_T2_DpNS2_10kernel_argIT3_EE_param_1];
	cvta.to.global.u64 	%rd1, %rd7;
	ld.param.f32 	%f5, [_ZN3cub18CUB_300001_SM_10006detail9transform16transform_kernelINS2_10policy_hubILb1EN4cuda3std3__45tupleIJN6thrust24THRUST_300001_SM_1000_NS17counting_iteratorIfNSA_11use_defaultESC_SC_EEEEEE10policy1000Ei12DistanceFromNSA_6detail15normal_iteratorINSA_10device_ptrIfEEEEJSD_EEEvT0_iT1_T2_DpNS2_10kernel_argIT3_EE_param_4];
	shl.b32 	%r40, %r38, 7;
	mov.u32 	%r41, %ctaid.x;
	mul.lo.s32 	%r2, %r40, %r41;
	sub.s32 	%r42, %r39, %r2;
	min.s32 	%r3, %r40, %r42;
	cvt.rn.f32.s32 	%f6, %r2;
	add.f32 	%f2, %f5, %f6;
	mul.wide.s32 	%rd8, %r2, 4;
	add.s64 	%rd2, %rd1, %rd8;
	setp.gt.s32 	%p1, %r40, %r42;
	@%p1 bra 	$L__BB2_10;
	setp.lt.s32 	%p2, %r38, 1;
	@%p2 bra 	$L__BB2_32;
	mov.u32 	%r4, %tid.x;
	add.s32 	%r44, %r1, -1;
	cvt.rn.f32.s32 	%f3, %r44;
	and.b32  	%r5, %r38, 3;
	setp.lt.u32 	%p3, %r38, 4;
	mov.b32 	%r67, 0;
	@%p3 bra 	$L__BB2_5;
	and.b32  	%r67, %r38, 2147483644;
	neg.s32 	%r61, %r67;
	add.s32 	%r60, %r4, 256;
	add.s64 	%rd10, %rd8, %rd1;
	add.s64 	%rd3, %rd10, 1024;
	mov.u32 	%r59, %r4;
$L__BB2_4:
	.pragma "nounroll";
	mul.wide.s32 	%rd11, %r59, 4;
	add.s64 	%rd12, %rd3, %rd11;
	add.s32 	%r45, %r60, -256;
	cvt.rn.f32.s32 	%f7, %r45;
	add.f32 	%f8, %f2, %f7;
	div.rn.f32 	%f9, %f8, %f3;
	sub.f32 	%f10, %f9, %f1;
	mul.f32 	%f11, %f10, %f10;
	sqrt.rn.f32 	%f12, %f11;
	st.global.f32 	[%rd12+-1024], %f12;
	add.s32 	%r46, %r60, -128;
	cvt.rn.f32.s32 	%f13, %r46;
	add.f32 	%f14, %f2, %f13;
	div.rn.f32 	%f15, %f14, %f3;
	sub.f32 	%f16, %f15, %f1;
	mul.f32 	%f17, %f16, %f16;
	sqrt.rn.f32 	%f18, %f17;
	st.global.f32 	[%rd12+-512], %f18;
	add.s32 	%r47, %r60, 128;
	cvt.rn.f32.s32 	%f19, %r60;
	add.f32 	%f20, %f2, %f19;
	div.rn.f32 	%f21, %f20, %f3;
	sub.f32 	%f22, %f21, %f1;
	mul.f32 	%f23, %f22, %f22;
	sqrt.rn.f32 	%f24, %f23;
	st.global.f32 	[%rd12], %f24;
	cvt.rn.f32.s32 	%f25, %r47;
	add.f32 	%f26, %f2, %f25;
	div.rn.f32 	%f27, %f26, %f3;
	sub.f32 	%f28, %f27, %f1;
	mul.f32 	%f29, %f28, %f28;
	sqrt.rn.f32 	%f30, %f29;
	st.global.f32 	[%rd12+512], %f30;
	add.s32 	%r61, %r61, 4;
	add.s32 	%r60, %r60, 512;
	add.s32 	%r59, %r59, 512;
	setp.eq.s32 	%p4, %r61, 0;
	@%p4 bra 	$L__BB2_5;
	bra.uni 	$L__BB2_4;
$L__BB2_5:
	setp.eq.s32 	%p5, %r5, 0;
	@%p5 bra 	$L__BB2_32;
	setp.eq.s32 	%p6, %r5, 1;
	@%p6 bra 	$L__BB2_8;
	shl.b32 	%r48, %r67, 7;
	add.s32 	%r49, %r48, %r4;
	cvt.rn.f32.s32 	%f31, %r49;
	add.f32 	%f32, %f2, %f31;
	div.rn.f32 	%f33, %f32, %f3;
	sub.f32 	%f34, %f33, %f1;
	mul.f32 	%f35, %f34, %f34;
	sqrt.rn.f32 	%f36, %f35;
	mul.wide.s32 	%rd13, %r49, 4;
	add.s64 	%rd14, %rd2, %rd13;
	st.global.f32 	[%rd14], %f36;
	add.s32 	%r50, %r49, 128;
	cvt.rn.f32.s32 	%f37, %r50;
	add.f32 	%f38, %f2, %f37;
	div.rn.f32 	%f39, %f38, %f3;
	sub.f32 	%f40, %f39, %f1;
	mul.f32 	%f41, %f40, %f40;
	sqrt.rn.f32 	%f42, %f41;
	st.global.f32 	[%rd14+512], %f42;
	add.s32 	%r67, %r67, 2;
$L__BB2_8:
	and.b32  	%r51, %r38, 1;
	setp.eq.b32 	%p7, %r51, 1;
	not.pred 	%p8, %p7;
	@%p8 bra 	$L__BB2_32;
	shl.b32 	%r52, %r67, 7;
	add.s32 	%r53, %r52, %r4;
	cvt.rn.f32.s32 	%f43, %r53;
	add.f32 	%f44, %f2, %f43;
	div.rn.f32 	%f45, %f44, %f3;
	sub.f32 	%f46, %f45, %f1;
	mul.f32 	%f47, %f46, %f46;
	sqrt.rn.f32 	%f48, %f47;
	mul.wide.s32 	%rd15, %r53, 4;
	add.s64 	%rd16, %rd2, %rd15;
	st.global.f32 	[%rd16], %f48;
	bra.uni 	$L__BB2_32;
$L__BB2_10:
	setp.lt.s32 	%p9, %r38, 1;
	@%p9 bra 	$L__BB2_32;
	mov.u32 	%r9, %tid.x;
	add.s32 	%r55, %r1, -1;
	cvt.rn.f32.s32 	%f4, %r55;
	and.b32  	%r10, %r38, 3;
	setp.lt.u32 	%p10, %r38, 4;
	mov.b32 	%r65, 0;
	@%p10 bra 	$L__BB2_22;
	and.b32  	%r65, %r38, 2147483644;
	neg.s32 	%r64, %r65;
	add.s32 	%r63, %r9, 256;
	add.s64 	%rd18, %rd8, %rd1;
	add.s64 	%rd4, %rd18, 1024;
	mov.u32 	%r62, %r9;
$L__BB2_13:
	.pragma "nounroll";
	mul.wide.s32 	%rd19, %r62, 4;
	add.s64 	%rd5, %rd4, %rd19;
	add.s32 	%r23, %r63, -256;
	setp.ge.s32 	%p11, %r23, %r3;
	@%p11 bra 	$L__BB2_15;
	cvt.rn.f32.s32 	%f49, %r23;
	add.f32 	%f50, %f2, %f49;
	div.rn.f32 	%f51, %f50, %f4;
	sub.f32 	%f52, %f51, %f1;
	mul.f32 	%f53, %f52, %f52;
	sqrt.rn.f32 	%f54, %f53;
	st.global.f32 	[%rd5+-1024], %f54;
$L__BB2_15:
	add.s32 	%r24, %r63, -128;
	setp.ge.s32 	%p12, %r24, %r3;
	@%p12 bra 	$L__BB2_17;
	cvt.rn.f32.s32 	%f55, %r24;
	add.f32 	%f56, %f2, %f55;
	div.rn.f32 	%f57, %f56, %f4;
	sub.f32 	%f58, %f57, %f1;
	mul.f32 	%f59, %f58, %f58;
	sqrt.rn.f32 	%f60, %f59;
	st.global.f32 	[%rd5+-512], %f60;
$L__BB2_17:
	add.s32 	%r25, %r63, 128;
	setp.ge.s32 	%p13, %r63, %r3;
	@%p13 bra 	$L__BB2_19;
	cvt.rn.f32.s32 	%f61, %r63;
	add.f32 	%f62, %f2, %f61;
	div.rn.f32 	%f63, %f62, %f4;
	sub.f32 	%f64, %f63, %f1;
	mul.f32 	%f65, %f64, %f64;
	sqrt.rn.f32 	%f66, %f65;
	st.global.f32 	[%rd5], %f66;
$L__BB2_19:
	setp.ge.s32 	%p14, %r25, %r3;
	@%p14 bra 	$L__BB2_21;
	cvt.rn.f32.s32 	%f67, %r25;
	add.f32 	%f68, %f2, %f67;
	div.rn.f32 	%f69, %f68, %f4;
	sub.f32 	%f70, %f69, %f1;
	mul.f32 	%f71, %f70, %f70;
	sqrt.rn.f32 	%f72, %f71;
	st.global.f32 	[%rd5+512], %f72;
$L__BB2_21:
	add.s32 	%r64, %r64, 4;
	add.s32 	%r63, %r63, 512;
	add.s32 	%r62, %r62, 512;
	setp.ne.s32 	%p15, %r64, 0;
	@%p15 bra 	$L__BB2_13;
$L__BB2_22:
	setp.eq.s32 	%p16, %r10, 0;
	@%p16 bra 	$L__BB2_32;
	setp.eq.s32 	%p17, %r10, 1;
	@%p17 bra 	$L__BB2_29;
	shl.b32 	%r56, %r65, 7;
	add.s32 	%r30, %r56, %r9;
	setp.ge.s32 	%p18, %r30, %r3;
	mul.wide.s32 	%rd20, %r30, 4;
	add.s64 	%rd6, %rd2, %rd20;
	@%p18 bra 	$L__BB2_26;
	cvt.rn.f32.s32 	%f73, %r30;
	add.f32 	%f74, %f2, %f73;
	div.rn.f32 	%f75, %f74, %f4;
	sub.f32 	%f76, %f75, %f1;
	mul.f32 	%f77, %f76, %f76;
	sqrt.rn.f32 	%f78, %f77;
	st.global.f32 	[%rd6], %f78;
$L__BB2_26:
	add.s32 	%r31, %r30, 128;
	setp.ge.s32 	%p19, %r31, %r3;
	@%p19 bra 	$L__BB2_28;
	cvt.rn.f32.s32 	%f79, %r31;
	add.f32 	%f80, %f2, %f79;
	div.rn.f32 	%f81, %f80, %f4;
	sub.f32 	%f82, %f81, %f1;
	mul.f32 	%f83, %f82, %f82;
	sqrt.rn.f32 	%f84, %f83;
	st.global.f32 	[%rd6+512], %f84;
$L__BB2_28:
	add.s32 	%r65, %r65, 2;
$L__BB2_29:
	and.b32  	%r57, %r38, 1;
	setp.eq.b32 	%p20, %r57, 1;
	not.pred 	%p21, %p20;
	@%p21 bra 	$L__BB2_32;
	shl.b32 	%r58, %r65, 7;
	add.s32 	%r34, %r58, %r9;
	setp.ge.s32 	%p22, %r34, %r3;
	@%p22 bra 	$L__BB2_32;
	cvt.rn.f32.s32 	%f85, %r34;
	add.f32 	%f86, %f2, %f85;
	div.rn.f32 	%f87, %f86, %f4;
	sub.f32 	%f88, %f87, %f1;
	mul.f32 	%f89, %f88, %f88;
	sqrt.rn.f32 	%f90, %f89;
	mul.wide.s32 	%rd21, %r34, 4;
	add.s64 	%rd22, %rd2, %rd21;
	st.global.f32 	[%rd22], %f90;
$L__BB2_32:
	ret;

}
	// .globl	_ZN3cub18CUB_300001_SM_10006detail9transform16transform_kernelINS2_10policy_hubILb1EN4cuda3std3__45tupleIJN6thrust24THRUST_300001_SM_1000_NS17counting_iteratorIfNSA_11use_defaultESC_SC_EEEEEE10policy1000El12DistanceFromNSA_6detail15normal_iteratorINSA_10device_ptrIfEEEEJSD_EEEvT0_iT1_T2_DpNS2_10kernel_argIT3_EE
.visible .entry _ZN3cub18CUB_300001_SM_10006detail9transform16transform_kernelINS2_10policy_hubILb1EN4cuda3std3__45tupleIJN6thrust24THRUST_300001_SM_1000_NS17counting_iteratorIfNSA_11use_defaultESC_SC_EEEEEE10policy1000El12DistanceFromNSA_6detail15normal_iteratorINSA_10device_ptrIfEEEEJSD_EEEvT0_iT1_T2_DpNS2_10kernel_argIT3_EE(
	.param .u64 _ZN3cub18CUB_300001_SM_10006detail9transform16transform_kernelINS2_10policy_hubILb1EN4cuda3std3__45tupleIJN6thrust24THRUST_300001_SM_1000_NS17counting_iteratorIfNSA_11use_defaultESC_SC_EEEEEE10policy1000El12DistanceFromNSA_6detail15normal_iteratorINSA_10device_ptrIfEEEEJSD_EEEvT0_iT1_T2_DpNS2_10kernel_argIT3_EE_param_0,
	.param .u32 _ZN3cub18CUB_300001_SM_10006detail9transform16transform_kernelINS2_10policy_hubILb1EN4cuda3std3__45tupleIJN6thrust24THRUST_300001_SM_1000_NS17counting_iteratorIfNSA_11use_defaultESC_SC_EEEEEE10policy1000El12DistanceFromNSA_6detail15normal_iteratorINSA_10device_ptrIfEEEEJSD_EEEvT0_iT1_T2_DpNS2_10kernel_argIT3_EE_param_1,
	.param .align 4 .b8 _ZN3cub18CUB_300001_SM_10006detail9transform16transform_kernelINS2_10policy_hubILb1EN4cuda3std3__45tupleIJN6thrust24THRUST_300001_SM_1000_NS17counting_iteratorIfNSA_11use_defaultESC_SC_EEEEEE10policy1000El12DistanceFromNSA_6detail15normal_iteratorINSA_10device_ptrIfEEEEJSD_EEEvT0_iT1_T2_DpNS2_10kernel_argIT3_EE_param_2[8],
	.param .align 8 .b8 _ZN3cub18CUB_300001_SM_10006detail9transform16transform_kernelINS2_10policy_hubILb1EN4cuda3std3__45tupleIJN6thrust24THRUST_300001_SM_1000_NS17counting_iteratorIfNSA_11use_defaultESC_SC_EEEEEE10policy1000El12DistanceFromNSA_6detail15normal_iteratorINSA_10device_ptrIfEEEEJSD_EEEvT0_iT1_T2_DpNS2_10kernel_argIT3_EE_param_3[8],
	.param .align 8 .b8 _ZN3cub18CUB_300001_SM_10006detail9transform16transform_kernelINS2_10policy_hubILb1EN4cuda3std3__45tupleIJN6thrust24THRUST_300001_SM_1000_NS17counting_iteratorIfNSA_11use_defaultESC_SC_EEEEEE10policy1000El12DistanceFromNSA_6detail15normal_iteratorINSA_10device_ptrIfEEEEJSD_EEEvT0_iT1_T2_DpNS2_10kernel_argIT3_EE_param_4[16]
)
.maxntid 128
{
	.reg .pred 	%p<23>;
	.reg .b32 	%r<66>;
	.reg .b32 	%f<91>;
	.reg .b64 	%rd<29>;

	ld.param.f32 	%f1, [_ZN3cub18CUB_300001_SM_10006detail9transform16transform_kernelINS2_10policy_hubILb1EN4cuda3std3__45tupleIJN6thrust24THRUST_300001_SM_1000_NS17counting_iteratorIfNSA_11use_defaultESC_SC_EEEEEE10policy1000El12DistanceFromNSA_6detail15normal_iteratorINSA_10device_ptrIfEEEEJSD_EEEvT0_iT1_T2_DpNS2_10kernel_argIT3_EE_param_2];
	ld.param.u32 	%r1, [_ZN3cub18CUB_300001_SM_10006detail9transform16transform_kernelINS2_10policy_hubILb1EN4cuda3std3__45tupleIJN6thrust24THRUST_300001_SM_1000_NS17counting_iteratorIfNSA_11use_defaultESC_SC_EEEEEE10policy1000El12DistanceFromNSA_6detail15normal_iteratorINSA_10device_ptrIfEEEEJSD_EEEvT0_iT1_T2_DpNS2_10kernel_argIT3_EE_param_2+4];
	ld.param.u64 	%rd8, [_ZN3cub18CUB_300001_SM_10006detail9transform16transform_kernelINS2_10policy_hubILb1EN4cuda3std3__45tupleIJN6thrust24THRUST_300001_SM_1000_NS17counting_iteratorIfNSA_11use_defaultESC_SC_EEEEEE10policy1000El12DistanceFromNSA_6detail15normal_iteratorINSA_10device_ptrIfEEEEJSD_EEEvT0_iT1_T2_DpNS2_10kernel_argIT3_EE_param_0];
	ld.param.u64 	%rd9, [_ZN3cub18CUB_300001_SM_10006detail9transform16transform_kernelINS2_10policy_hubILb1EN4cuda3std3__45tupleIJN6thrust24THRUST_300001_SM_1000_NS17counting_iteratorIfNSA_11use_defaultESC_SC_EEEEEE10policy1000El12DistanceFromNSA_6detail15normal_iteratorINSA_10device_ptrIfEEEEJSD_EEEvT0_iT1_T2_DpNS2_10kernel_argIT3_EE_param_3];
	ld.param.u32 	%r37, [_ZN3cub18CUB_300001_SM_10006detail9transform16transform_kernelINS2_10policy_hubILb1EN4cuda3std3__45tupleIJN6thrust24THRUST_300001_SM_1000_NS17counting_iteratorIfNSA_11use_defaultESC_SC_EEEEEE10policy1000El12DistanceFromNSA_6detail15normal_iteratorINSA_10device_ptrIfEEEEJSD_EEEvT0_iT1_T2_DpNS2_10kernel_argIT3_EE_param_1];
	cvta.to.global.u64 	%rd1, %rd9;
	ld.param.f32 	%f5, [_ZN3cub18CUB_300001_SM_10006detail9transform16transform_kernelINS2_10policy_hubILb1EN4cuda3std3__45tupleIJN6thrust24THRUST_300001_SM_1000_NS17counting_iteratorIfNSA_11use_defaultESC_SC_EEEEEE10policy1000El12DistanceFromNSA_6detail15normal_iteratorINSA_10device_ptrIfEEEEJSD_EEEvT0_iT1_T2_DpNS2_10kernel_argIT3_EE_param_4];
	shl.b32 	%r38, %r37, 7;
	mov.u32 	%r39, %ctaid.x;
	cvt.u64.u32 	%rd10, %r39;
	cvt.s64.s32 	%rd11, %r38;
	mul.lo.s64 	%rd2, %rd11, %rd10;
	sub.s64 	%rd12, %rd8, %rd2;
	min.s64 	%rd13, %rd12, %rd11;
	cvt.u32.u64 	%r2, %rd13;
	cvt.rn.f32.s64 	%f6, %rd2;
	add.f32 	%f2, %f5, %f6;
	shl.b64 	%rd14, %rd2, 2;
	add.s64 	%rd3, %rd1, %rd14;
	setp.eq.s32 	%p1, %r38, %r2;
	@%p1 bra 	$L__BB3_23;
	setp.lt.s32 	%p2, %r37, 1;
	@%p2 bra 	$L__BB3_32;
	mov.u32 	%r3, %tid.x;
	add.s32 	%r41, %r1, -1;
	cvt.rn.f32.s32 	%f3, %r41;
	and.b32  	%r4, %r37, 3;
	setp.lt.u32 	%p3, %r37, 4;
	mov.b32 	%r64, 0;
	@%p3 bra 	$L__BB3_13;
	and.b32  	%r64, %r37, 2147483644;
	neg.s32 	%r61, %r64;
	add.s32 	%r60, %r3, 256;
	add.s64 	%rd16, %rd14, %rd1;
	add.s64 	%rd4, %rd16, 1024;
	mov.u32 	%r59, %r3;
$L__BB3_4:
	.pragma "nounroll";
	mul.wide.s32 	%rd17, %r59, 4;
	add.s64 	%rd6, %rd4, %rd17;
	add.s32 	%r22, %r60, -256;
	setp.ge.s32 	%p4, %r22, %r2;
	@%p4 bra 	$L__BB3_6;
	cvt.rn.f32.s32 	%f7, %r22;
	add.f32 	%f8, %f2, %f7;
	div.rn.f32 	%f9, %f8, %f3;
	sub.f32 	%f10, %f9, %f1;
	mul.f32 	%f11, %f10, %f10;
	sqrt.rn.f32 	%f12, %f11;
	st.global.f32 	[%rd6+-1024], %f12;
$L__BB3_6:
	add.s32 	%r23, %r60, -128;
	setp.ge.s32 	%p5, %r23, %r2;
	@%p5 bra 	$L__BB3_8;
	cvt.rn.f32.s32 	%f13, %r23;
	add.f32 	%f14, %f2, %f13;
	div.rn.f32 	%f15, %f14, %f3;
	sub.f32 	%f16, %f15, %f1;
	mul.f32 	%f17, %f16, %f16;
	sqrt.rn.f32 	%f18, %f17;
	st.global.f32 	[%rd6+-512], %f18;
$L__BB3_8:
	add.s32 	%r24, %r60, 128;
	setp.ge.s32 	%p6, %r60, %r2;
	@%p6 bra 	$L__BB3_10;
	cvt.rn.f32.s32 	%f19, %r60;
	add.f32 	%f20, %f2, %f19;
	div.rn.f32 	%f21, %f20, %f3;
	sub.f32 	%f22, %f21, %f1;
	mul.f32 	%f23, %f22, %f22;
	sqrt.rn.f32 	%f24, %f23;
	st.global.f32 	[%rd6], %f24;
$L__BB3_10:
	setp.ge.s32 	%p7, %r24, %r2;
	@%p7 bra 	$L__BB3_12;
	cvt.rn.f32.s32 	%f25, %r24;
	add.f32 	%f26, %f2, %f25;
	div.rn.f32 	%f27, %f26, %f3;
	sub.f32 	%f28, %f27, %f1;
	mul.f32 	%f29, %f28, %f28;
	sqrt.rn.f32 	%f30, %f29;
	st.global.f32 	[%rd6+512], %f30;
$L__BB3_12:
	add.s32 	%r61, %r61, 4;
	add.s32 	%r60, %r60, 512;
	add.s32 	%r59, %r59, 512;
	setp.eq.s32 	%p8, %r61, 0;
	@%p8 bra 	$L__BB3_13;
	bra.uni 	$L__BB3_4;
$L__BB3_13:
	setp.eq.s32 	%p9, %r4, 0;
	@%p9 bra 	$L__BB3_32;
	setp.eq.s32 	%p10, %r4, 1;
	@%p10 bra 	$L__BB3_20;
	shl.b32 	%r42, %r64, 7;
	add.s32 	%r32, %r42, %r3;
	setp.ge.s32 	%p11, %r32, %r2;
	mul.wide.s32 	%rd18, %r32, 4;
	add.s64 	%rd7, %rd3, %rd18;
	@%p11 bra 	$L__BB3_17;
	cvt.rn.f32.s32 	%f31, %r32;
	add.f32 	%f32, %f2, %f31;
	div.rn.f32 	%f33, %f32, %f3;
	sub.f32 	%f34, %f33, %f1;
	mul.f32 	%f35, %f34, %f34;
	sqrt.rn.f32 	%f36, %f35;
	st.global.f32 	[%rd7], %f36;
$L__BB3_17:
	add.s32 	%r33, %r32, 128;
	setp.ge.s32 	%p12, %r33, %r2;
	@%p12 bra 	$L__BB3_19;
	cvt.rn.f32.s32 	%f37, %r33;
	add.f32 	%f38, %f2, %f37;
	div.rn.f32 	%f39, %f38, %f3;
	sub.f32 	%f40, %f39, %f1;
	mul.f32 	%f41, %f40, %f40;
	sqrt.rn.f32 	%f42, %f41;
	st.global.f32 	[%rd7+512], %f42;
$L__BB3_19:
	add.s32 	%r64, %r64, 2;
$L__BB3_20:
	and.b32  	%r43, %r37, 1;
	setp.eq.b32 	%p13, %r43, 1;
	not.pred 	%p14, %p13;
	@%p14 bra 	$L__BB3_32;
	shl.b32 	%r44, %r64, 7;
	add.s32 	%r36, %r44, %r3;
	setp.ge.s32 	%p15, %r36, %r2;
	@%p15 bra 	$L__BB3_32;
	cvt.rn.f32.s32 	%f43, %r36;
	add.f32 	%f44, %f2, %f43;
	div.rn.f32 	%f45, %f44, %f3;
	sub.f32 	%f46, %f45, %f1;
	mul.f32 	%f47, %f46, %f46;
	sqrt.rn.f32 	%f48, %f47;
	mul.wide.s32 	%rd19, %r36, 4;
	add.s64 	%rd20, %rd3, %rd19;
	st.global.f32 	[%rd20], %f48;
	bra.uni 	$L__BB3_32;
$L__BB3_23:
	setp.lt.s32 	%p16, %r37, 1;
	@%p16 bra 	$L__BB3_32;
	mov.u32 	%r8, %tid.x;
	add.s32 	%r46, %r1, -1;
	cvt.rn.f32.s32 	%f4, %r46;
	and.b32  	%r9, %r37, 3;
	setp.lt.u32 	%p17, %r37, 4;
	mov.b32 	%r63, 0;
	@%p17 bra 	$L__BB3_27;
	and.b32  	%r63, %r37, 2147483644;
	neg.s32 	%r58, %r63;
	add.s32 	%r57, %r8, 256;
	add.s64 	%rd22, %rd14, %rd1;
	add.s64 	%rd5, %rd22, 1024;
	mov.u32 	%r56, %r8;
$L__BB3_26:
	.pragma "nounroll";
	mul.wide.s32 	%rd23, %r56, 4;
	add.s64 	%rd24, %rd5, %rd23;
	add.s32 	%r47, %r57, -256;
	cvt.rn.f32.s32 	%f49, %r47;
	add.f32 	%f50, %f2, %f49;
	div.rn.f32 	%f51, %f50, %f4;
	sub.f32 	%f52, %f51, %f1;
	mul.f32 	%f53, %f52, %f52;
	sqrt.rn.f32 	%f54, %f53;
	st.global.f32 	[%rd24+-1024], %f54;
	add.s32 	%r48, %r57, -128;
	cvt.rn.f32.s32 	%f55, %r48;
	add.f32 	%f56, %f2, %f55;
	div.rn.f32 	%f57, %f56, %f4;
	sub.f32 	%f58, %f57, %f1;
	mul.f32 	%f59, %f58, %f58;
	sqrt.rn.f32 	%f60, %f59;
	st.global.f32 	[%rd24+-512], %f60;
	add.s32 	%r49, %r57, 128;
	cvt.rn.f32.s32 	%f61, %r57;
	add.f32 	%f62, %f2, %f61;
	div.rn.f32 	%f63, %f62, %f4;
	sub.f32 	%f64, %f63, %f1;
	mul.f32 	%f65, %f64, %f64;
	sqrt.rn.f32 	%f66, %f65;
	st.global.f32 	[%rd24], %f66;
	cvt.rn.f32.s32 	%f67, %r49;
	add.f32 	%f68, %f2, %f67;
	div.rn.f32 	%f69, %f68, %f4;
	sub.f32 	%f70, %f69, %f1;
	mul.f32 	%f71, %f70, %f70;
	sqrt.rn.f32 	%f72, %f71;
	st.global.f32 	[%rd24+512], %f72;
	add.s32 	%r58, %r58, 4;
	add.s32 	%r57, %r57, 512;
	add.s32 	%r56, %r56, 512;
	setp.eq.s32 	%p18, %r58, 0;
	@%p18 bra 	$L__BB3_27;
	bra.uni 	$L__BB3_26;
$L__BB3_27:
	setp.eq.s32 	%p19, %r9, 0;
	@%p19 bra 	$L__BB3_32;
	setp.eq.s32 	%p20, %r9, 1;
	@%p20 bra 	$L__BB3_30;
	shl.b32 	%r50, %r63, 7;
	add.s32 	%r51, %r50, %r8;
	cvt.rn.f32.s32 	%f73, %r51;
	add.f32 	%f74, %f2, %f73;
	div.rn.f32 	%f75, %f74, %f4;
	sub.f32 	%f76, %f75, %f1;
	mul.f32 	%f77, %f76, %f76;
	sqrt.rn.f32 	%f78, %f77;
	mul.wide.s32 	%rd25, %r51, 4;
	add.s64 	%rd26, %rd3, %rd25;
	st.global.f32 	[%rd26], %f78;
	add.s32 	%r52, %r51, 128;
	cvt.rn.f32.s32 	%f79, %r52;
	add.f32 	%f80, %f2, %f79;
	div.rn.f32 	%f81, %f80, %f4;
	sub.f32 	%f82, %f81, %f1;
	mul.f32 	%f83, %f82, %f82;
	sqrt.rn.f32 	%f84, %f83;
	st.global.f32 	[%rd26+512], %f84;
	add.s32 	%r63, %r63, 2;
$L__BB3_30:
	and.b32  	%r53, %r37, 1;
	setp.eq.b32 	%p21, %r53, 1;
	not.pred 	%p22, %p21;
	@%p22 bra 	$L__BB3_32;
	shl.b32 	%r54, %r63, 7;
	add.s32 	%r55, %r54, %r8;
	cvt.rn.f32.s32 	%f85, %r55;
	add.f32 	%f86, %f2, %f85;
	div.rn.f32 	%f87, %f86, %f4;
	sub.f32 	%f88, %f87, %f1;
	mul.f32 	%f89, %f88, %f88;
	sqrt.rn.f32 	%f90, %f89;
	mul.wide.s32 	%rd27, %r55, 4;
	add.s64 	%rd28, %rd3, %rd27;
	st.global.f32 	[%rd28], %f90;
$L__BB3_32:
	ret;

}


// ===== COMPILED SASS (sm_100) =====

	.target	sm_100

	.elftype	@"ET_EXEC"


//--------------------- .note.nv.tkinfo           --------------------------
	.section	.note.nv.tkinfo,"",@"SHT_NOTE"
	.sectionflags	@"SHF_NOTE_NV_TKINFO"
	.tkinfo
        /*0018*/ 	.word	0x00000002
        /*0030*/ 	.string	""
        /*0030*/ 	.string	"ptxas"
        /*0030*/ 	.string	"Cuda compilation tools, release 13.0, V13.0.88"
        /*0030*/ 	.string	"Build cuda_13.0.r13.0/compiler.36424714_0"
        /*0030*/ 	.string	"-arch sm_100 -m 64 "



//--------------------- .note.nv.cuinfo           --------------------------
	.section	.note.nv.cuinfo,"",@"SHT_NOTE"
	.sectionflags	@"SHF_NOTE_NV_CUINFO"
        /*0018*/ 	.short	0x0002
        /*001a*/ 	.short	0x0064
        /*001c*/ 	.short	0x0082
	.zero		2


//--------------------- .nv.info                  --------------------------
	.section	.nv.info,"",@"SHT_CUDA_INFO"
	.align	4


	//----- nvinfo : EIATTR_REGCOUNT
	.align		4
        /*0000*/ 	.byte	0x04, 0x2f
        /*0002*/ 	.short	(.L_44 - .L_43)
	.align		4
.L_43:
        /*0004*/ 	.word	index@(_ZN3cub18CUB_300001_SM_10006detail11EmptyKernelIvEEvv)
        /*0008*/ 	.word	0x00000004


	//----- nvinfo : EIATTR_FRAME_SIZE
	.align		4
.L_44:
        /*000c*/ 	.byte	0x04, 0x11
        /*000e*/ 	.short	(.L_46 - .L_45)
	.align		4
.L_45:
        /*0010*/ 	.word	index@(_ZN3cub18CUB_300001_SM_10006detail11EmptyKernelIvEEvv)
        /*0014*/ 	.word	0x00000000


	//----- nvinfo : EIATTR_REGCOUNT
	.align		4
.L_46:
        /*0018*/ 	.byte	0x04, 0x2f
        /*001a*/ 	.short	(.L_48 - .L_47)
	.align		4
.L_47:
        /*001c*/ 	.word	index@(_ZN3cub18CUB_300001_SM_10006detail8for_each13static_kernelINS2_12policy_hub_t12policy_500_tEmN6thrust24THRUST_300001_SM_1000_NS8cuda_cub20__uninitialized_fill7functorINS7_10device_ptrIfEEfEEEEvT0_T1_)
        /*0020*/ 	.word	0x00000008


	//----- nvinfo : EIATTR_FRAME_SIZE
	.align		4
.L_48:
        /*0024*/ 	.byte	0x04, 0x11
        /*0026*/ 	.short	(.L_50 - .L_49)
	.align		4
.L_49:
        /*0028*/ 	.word	index@(_ZN3cub18CUB_300001_SM_10006detail8for_each13static_kernelINS2_12policy_hub_t12policy_500_tEmN6thrust24THRUST_300001_SM_1000_NS8cuda_cub20__uninitialized_fill7functorINS7_10device_ptrIfEEfEEEEvT0_T1_)
        /*002c*/ 	.word	0x00000000


	//----- nvinfo : EIATTR_REGCOUNT
	.align		4
.L_50:
        /*0030*/ 	.byte	0x04, 0x2f
        /*0032*/ 	.short	(.L_52 - .L_51)
	.align		4
.L_51:
        /*0034*/ 	.word	index@(_ZN3cub18CUB_300001_SM_10006detail9transform16transform_kernelINS2_10policy_hubILb1EN4cuda3std3__45tupleIJN6thrust24THRUST_300001_SM_1000_NS17counting_iteratorIfNSA_11use_defaultESC_SC_EEEEEE10policy1000Ei12DistanceFromNSA_6detail15normal_iteratorINSA_10device_ptrIfEEEEJSD_EEEvT0_iT1_T2_DpNS2_10kernel_argIT3_EE)
        /*0038*/ 	.word	0x0000001d


	//----- nvinfo : EIATTR_FRAME_SIZE
	.align		4
.L_52:
        /*003c*/ 	.byte	0x04, 0x11
        /*003e*/ 	.short	(.L_54 - .L_53)
	.align		4
.L_53:
        /*0040*/ 	.word	index@($__internal_3_$__cuda_sm3x_div_rn_noftz_f32_slowpath)
        /*0044*/ 	.word	0x00000000


	//----- nvinfo : EIATTR_FRAME_SIZE
	.align		4
.L_54:
        /*0048*/ 	.byte	0x04, 0x11
        /*004a*/ 	.short	(.L_56 - .L_55)
	.align		4
.L_55:
        /*004c*/ 	.word	index@($__internal_2_$__cuda_sm20_sqrt_rn_f32_slowpath)
        /*0050*/ 	.word	0x00000000


	//----- nvinfo : EIATTR_FRAME_SIZE
	.align		4
.L_56:
        /*0054*/ 	.byte	0x04, 0x11
        /*0056*/ 	.short	(.L_58 - .L_57)
	.align		4
.L_57:
        /*0058*/ 	.word	index@(_ZN3cub18CUB_300001_SM_10006detail9transform16transform_kernelINS2_10policy_hubILb1EN4cuda3std3__45tupleIJN6thrust24THRUST_300001_SM_1000_NS17counting_iteratorIfNSA_11use_defaultESC_SC_EEEEEE10policy1000Ei12DistanceFromNSA_6detail15normal_iteratorINSA_10device_ptrIfEEEEJSD_EEEvT0_iT1_T2_DpNS2_10kernel_argIT3_EE)
        /*005c*/ 	.word	0x00000000


	//----- nvinfo : EIATTR_REGCOUNT
	.align		4
.L_58:
        /*0060*/ 	.byte	0x04, 0x2f
        /*0062*/ 	.short	(.L_60 - .L_59)
	.align		4
.L_59:
        /*0064*/ 	.word	index@(_ZN3cub18CUB_300001_SM_10006detail9transform16transform_kernelINS2_10policy_hubILb1EN4cuda3std3__45tupleIJN6thrust24THRUST_300001_SM_1000_NS17counting_iteratorIfNSA_11use_defaultESC_SC_EEEEEE10policy1000El12DistanceFromNSA_6detail15normal_iteratorINSA_10device_ptrIfEEEEJSD_EEEvT0_iT1_T2_DpNS2_10kernel_argIT3_EE)
        /*0068*/ 	.word	0x0000001d


	//----- nvinfo : EIATTR_FRAME_SIZE
	.align		4
.L_60:
        /*006c*/ 	.byte	0x04, 0x11
        /*006e*/ 	.short	(.L_62 - .L_61)
	.align		4
.L_61:
        /*0070*/ 	.word	index@($__internal_1_$__cuda_sm3x_div_rn_noftz_f32_slowpath)
        /*0074*/ 	.word	0x00000000


	//----- nvinfo : EIATTR_FRAME_SIZE
	.align		4
.L_62:
        /*0078*/ 	.byte	0x04, 0x11
        /*007a*/ 	.short	(.L_64 - .L_63)
	.align		4
.L_63:
        /*007c*/ 	.word	index@($__internal_0_$__cuda_sm20_sqrt_rn_f32_slowpath)
        /*0080*/ 	.word	0x00000000


	//----- nvinfo : EIATTR_FRAME_SIZE
	.align		4
.L_64:
        /*0084*/ 	.byte	0x04, 0x11
        /*0086*/ 	.short	(.L_66 - .L_65)
	.align		4
.L_65:
        /*0088*/ 	.word	index@(_ZN3cub18CUB_300001_SM_10006detail9transform16transform_kernelINS2_10policy_hubILb1EN4cuda3std3__45tupleIJN6thrust24THRUST_300001_SM_1000_NS17counting_iteratorIfNSA_11use_defaultESC_SC_EEEEEE10policy1000El12DistanceFromNSA_6detail15normal_iteratorINSA_10device_ptrIfEEEEJSD_EEEvT0_iT1_T2_DpNS2_10kernel_argIT3_EE)
        /*008c*/ 	.word	0x00000000


	//----- nvinfo : EIATTR_MIN_STACK_SIZE
	.align		4
.L_66:
        /*0090*/ 	.byte	0x04, 0x12
        /*0092*/ 	.short	(.L_68 - .L_67)
	.align		4
.L_67:
        /*0094*/ 	.word	index@(_ZN3cub18CUB_300001_SM_10006detail9transform16transform_kernelINS2_10policy_hubILb1EN4cuda3std3__45tupleIJN6thrust24THRUST_300001_SM_1000_NS17counting_iteratorIfNSA_11use_defaultESC_SC_EEEEEE10policy1000El12DistanceFromNSA_6detail15normal_iteratorINSA_10device_ptrIfEEEEJSD_EEEvT0_iT1_T2_DpNS2_10kernel_argIT3_EE)
        /*0098*/ 	.word	0x00000000


	//----- nvinfo : EIATTR_MIN_STACK_SIZE
	.align		4
.L_68:
        /*009c*/ 	.byte	0x04, 0x12
        /*009e*/ 	.short	(.L_70 - .L_69)
	.align		4
.L_69:
        /*00a0*/ 	.word	index@(_ZN3cub18CUB_300001_SM_10006detail9transform16transform_kernelINS2_10policy_hubILb1EN4cuda3std3__45tupleIJN6thrust24THRUST_300001_SM_1000_NS17counting_iteratorIfNSA_11use_defaultESC_SC_EEEEEE10policy1000Ei12DistanceFromNSA_6detail15normal_iteratorINSA_10device_ptrIfEEEEJSD_EEEvT0_iT1_T2_DpNS2_10kernel_argIT3_EE)
        /*00a4*/ 	.word	0x00000000


	//----- nvinfo : EIATTR_MIN_STACK_SIZE
	.align		4
.L_70:
        /*00a8*/ 	.byte	0x04, 0x12
        /*00aa*/ 	.short	(.L_72 - .L_71)
	.align		4
.L_71:
        /*00ac*/ 	.word	index@(_ZN3cub18CUB_300001_SM_10006detail8for_each13static_kernelINS2_12policy_hub_t12policy_500_tEmN6thrust24THRUST_300001_SM_1000_NS8cuda_cub20__uninitialized_fill7functorINS7_10device_ptrIfEEfEEEEvT0_T1_)
        /*00b0*/ 	.word	0x00000000


	//----- nvinfo : EIATTR_MIN_STACK_SIZE
	.align		4
.L_72:
        /*00b4*/ 	.byte	0x04, 0x12
        /*00b6*/ 	.short	(.L_74 - .L_73)
	.align		4
.L_73:
        /*00b8*/ 	.word	index@(_ZN3cub18CUB_300001_SM_10006detail11EmptyKernelIvEEvv)
        /*00bc*/ 	.word	0x00000000
.L_74:


//--------------------- .nv.compat                --------------------------
	.section	.nv.compat,"",@"SHT_CUDA_COMPAT_INFO"
	.align	4
        /*0000*/ 	.byte	0x02, 0x09, 0x00, 0x00, 0x02, 0x02, 0x01, 0x00, 0x02, 0x05, 0x05, 0x00, 0x03, 0x07, 0x01, 0x01
        /*0010*/ 	.byte	0x02, 0x03, 0x00, 0x00, 0x02, 0x06, 0x01, 0x00, 0x04, 0x0b, 0x08, 0x00, 0x01, 0x00, 0x00, 0x00
        /*0020*/ 	.byte	0x00, 0x00, 0x00, 0x00


//--------------------- .nv.info._ZN3cub18CUB_300001_SM_10006detail9transform16transform_kernelINS2_10policy_hubILb1EN4cuda3std3__45tupleIJN6thrust24THRUST_300001_SM_1000_NS17counting_iteratorIfNSA_11use_defaultESC_SC_EEEEEE10policy1000El12DistanceFromNSA_6detail15normal_iteratorINSA_10device_ptrIfEEEEJSD_EEEvT0_iT1_T2_DpNS2_10kernel_argIT3_EE --------------------------
	.section	.nv.info._ZN3cub18CUB_300001_SM_10006detail9transform16transform_kernelINS2_10policy_hubILb1EN4cuda3std3__45tupleIJN6thrust24THRUST_300001_SM_1000_NS17counting_iteratorIfNSA_11use_defaultESC_SC_EEEEEE10policy1000El12DistanceFromNSA_6detail15normal_iteratorINSA_10device_ptrIfEEEEJSD_EEEvT0_iT1_T2_DpNS2_10kernel_argIT3_EE,"",@"SHT_CUDA_INFO"
	.sectionflags	@""
	.align	4


	//----- nvinfo : EIATTR_CUDA_API_VERSION
	.align		4
        /*0000*/ 	.byte	0x04, 0x37
        /*0002*/ 	.short	(.L_76 - .L_75)
.L_75:
        /*0004*/ 	.word	0x00000082


	//----- nvinfo : EIATTR_KPARAM_INFO
	.align		4
.L_76:
        /*0008*/ 	.byte	0x04, 0x17
        /*000a*/ 	.short	(.L_78 - .L_77)
.L_77:
        /*000c*/ 	.word	0x00000000
        /*0010*/ 	.short	0x0004
        /*0012*/ 	.short	0x0020
        /*0014*/ 	.byte	0x00, 0xf0, 0x41, 0x00


	//----- nvinfo : EIATTR_KPARAM_INFO
	.align		4
.L_78:
        /*0018*/ 	.byte	0x04, 0x17
        /*001a*/ 	.short	(.L_80 - .L_79)
.L_79:
        /*001c*/ 	.word	0x00000000
        /*0020*/ 	.short	0x0003
        /*0022*/ 	.short	0x0018
        /*0024*/ 	.byte	0x00, 0xf0, 0x21, 0x00


	//----- nvinfo : EIATTR_KPARAM_INFO
	.align		4
.L_80:
        /*0028*/ 	.byte	0x04, 0x17
        /*002a*/ 	.short	(.L_82 - .L_81)
.L_81:
        /*002c*/ 	.word	0x00000000
        /*0030*/ 	.short	0x0002
        /*0032*/ 	.short	0x000c
        /*0034*/ 	.byte	0x00, 0xf0, 0x21, 0x00


	//----- nvinfo : EIATTR_KPARAM_INFO
	.align		4
.L_82:
        /*0038*/ 	.byte	0x04, 0x17
        /*003a*/ 	.short	(.L_84 - .L_83)
.L_83:
        /*003c*/ 	.word	0x00000000
        /*0040*/ 	.short	0x0001
        /*0042*/ 	.short	0x0008
        /*0044*/ 	.byte	0x00, 0xf0, 0x11, 0x00


	//----- nvinfo : EIATTR_KPARAM_INFO
	.align		4
.L_84:
        /*0048*/ 	.byte	0x04, 0x17
        /*004a*/ 	.short	(.L_86 - .L_85)
.L_85:
        /*004c*/ 	.word	0x00000000
        /*0050*/ 	.short	0x0000
        /*0052*/ 	.short	0x0000
        /*0054*/ 	.byte	0x00, 0xf0, 0x21, 0x00


	//----- nvinfo : EIATTR_SPARSE_MMA_MASK
	.align		4
.L_86:
        /*0058*/ 	.byte	0x03, 0x50
        /*005a*/ 	.short	0x0000


	//----- nvinfo : EIATTR_MAXREG_COUNT
	.align		4
        /*005c*/ 	.byte	0x03, 0x1b
        /*005e*/ 	.short	0x00ff


	//----- nvinfo : EIATTR_MERCURY_ISA_VERSION
	.align		4
        /*0060*/ 	.byte	0x03, 0x5f
        /*0062*/ 	.short	0x0101


	//----- nvinfo : EIATTR_VRC_CTA_INIT_COUNT
	.align		4
        /*0064*/ 	.byte	0x02, 0x4a
	.zero		1
	.zero		1


	//----- nvinfo : EIATTR_EXIT_INSTR_OFFSETS
	.align		4
        /*0068*/ 	.byte	0x04, 0x1c
        /*006a*/ 	.short	(.L_88 - .L_87)


	//   ....[0]....
.L_87:
        /*006c*/ 	.word	0x00000190


	//   ....[1]....
        /*0070*/ 	.word	0x00000c70


	//   ....[2]....
        /*0074*/ 	.word	0x000011d0


	//   ....[3]....
        /*0078*/ 	.word	0x00001200


	//   ....[4]....
        /*007c*/ 	.word	0x00001440


	//   ....[5]....
        /*0080*/ 	.word	0x00001460


	//   ....[6]....
        /*0084*/ 	.word	0x00001e40


	//   ....[7]....
        /*0088*/ 	.word	0x00002320


	//   ....[8]....
        /*008c*/ 	.word	0x00002570


	//----- nvinfo : EIATTR_MAX_THREADS
	.align		4
.L_88:
        /*0090*/ 	.byte	0x04, 0x05
        /*0092*/ 	.short	(.L_90 - .L_89)
.L_89:
        /*0094*/ 	.word	0x00000080
        /*0098*/ 	.word	0x00000001
        /*009c*/ 	.word	0x00000001


	//----- nvinfo : EIATTR_CRS_STACK_SIZE
	.align		4
.L_90:
        /*00a0*/ 	.byte	0x04, 0x1e
        /*00a2*/ 	.short	(.L_92 - .L_91)
.L_91:
        /*00a4*/ 	.word	0x00000000


	//----- nvinfo : EIATTR_CBANK_PARAM_SIZE
	.align		4
.L_92:
        /*00a8*/ 	.byte	0x03, 0x19
        /*00aa*/ 	.short	0x0030


	//----- nvinfo : EIATTR_PARAM_CBANK
	.align		4
        /*00ac*/ 	.byte	0x04, 0x0a
        /*00ae*/ 	.short	(.L_94 - .L_93)
	.align		4
.L_93:
        /*00b0*/ 	.word	index@(.nv.constant0._ZN3cub18CUB_300001_SM_10006detail9transform16transform_kernelINS2_10policy_hubILb1EN4cuda3std3__45tupleIJN6thrust24THRUST_300001_SM_1000_NS17counting_iteratorIfNSA_11use_defaultESC_SC_EEEEEE10policy1000El12DistanceFromNSA_6detail15normal_iteratorINSA_10device_ptrIfEEEEJSD_EEEvT0_iT1_T2_DpNS2_10kernel_argIT3_EE)
        /*00b4*/ 	.short	0x0380
        /*00b6*/ 	.short	0x0030


	//----- nvinfo : EIATTR_SW_WAR
	.align		4
.L_94:
        /*00b8*/ 	.byte	0x04, 0x36
        /*00ba*/ 	.short	(.L_96 - .L_95)
.L_95:
        /*00bc*/ 	.word	0x00000008
.L_96:


//--------------------- .nv.info._ZN3cub18CUB_300001_SM_10006detail9transform16transform_kernelINS2_10policy_hubILb1EN4cuda3std3__45tupleIJN6thrust24THRUST_300001_SM_1000_NS17counting_iteratorIfNSA_11use_defaultESC_SC_EEEEEE10policy1000Ei12DistanceFromNSA_6detail15normal_iteratorINSA_10device_ptrIfEEEEJSD_EEEvT0_iT1_T2_DpNS2_10kernel_argIT3_EE --------------------------
	.section	.nv.info._ZN3cub18CUB_300001_SM_10006detail9transform16transform_kernelINS2_10policy_hubILb1EN4cuda3std3__45tupleIJN6thrust24THRUST_300001_SM_1000_NS17counting_iteratorIfNSA_11use_defaultESC_SC_EEEEEE10policy1000Ei12DistanceFromNSA_6detail15normal_iteratorINSA_10device_ptrIfEEEEJSD_EEEvT0_iT1_T2_DpNS2_10kernel_argIT3_EE,"",@"SHT_CUDA_INFO"
	.sectionflags	@""
	.align	4


	//----- nvinfo : EIATTR_CUDA_API_VERSION
	.align		4
        /*0000*/ 	.byte	0x04, 0x37
        /*0002*/ 	.short	(.L_98 - .L_97)
.L_97:
        /*0004*/ 	.word	0x00000082


	//----- nvinfo : EIATTR_KPARAM_INFO
	.align		4
.L_98:
        /*0008*/ 	.byte	0x04, 0x17
        /*000a*/ 	.short	(.L_100 - .L_99)
.L_99:
        /*000c*/ 	.word	0x00000000
        /*0010*/ 	.short	0x0004
        /*0012*/ 	.short	0x0018
        /*0014*/ 	.byte	0x00, 0xf0, 0x41, 0x00


	//----- nvinfo : EIATTR_KPARAM_INFO
	.align		4
.L_100:
        /*0018*/ 	.byte	0x04, 0x17
        /*001a*/ 	.short	(.L_102 - .L_101)
.L_101:
        /*001c*/ 	.word	0x00000000
        /*0020*/ 	.short	0x0003
        /*0022*/ 	.short	0x0010
        /*0024*/ 	.byte	0x00, 0xf0, 0x21, 0x00


	//----- nvinfo : EIATTR_KPARAM_INFO
	.align		4
.L_102:
        /*0028*/ 	.byte	0x04, 0x17
        /*002a*/ 	.short	(.L_104 - .L_103)
.L_103:
        /*002c*/ 	.word	0x00000000
        /*0030*/ 	.short	0x0002
        /*0032*/ 	.short	0x0008
        /*0034*/ 	.byte	0x00, 0xf0, 0x21, 0x00


	//----- nvinfo : EIATTR_KPARAM_INFO
	.align		4
.L_104:
        /*0038*/ 	.byte	0x04, 0x17
        /*003a*/ 	.short	(.L_106 - .L_105)
.L_105:
        /*003c*/ 	.word	0x00000000
        /*0040*/ 	.short	0x0001
        /*0042*/ 	.short	0x0004
        /*0044*/ 	.byte	0x00, 0xf0, 0x11, 0x00


	//----- nvinfo : EIATTR_KPARAM_INFO
	.align		4
.L_106:
        /*0048*/ 	.byte	0x04, 0x17
        /*004a*/ 	.short	(.L_108 - .L_107)
.L_107:
        /*004c*/ 	.word	0x00000000
        /*0050*/ 	.short	0x0000
        /*0052*/ 	.short	0x0000
        /*0054*/ 	.byte	0x00, 0xf0, 0x11, 0x00


	//----- nvinfo : EIATTR_SPARSE_MMA_MASK
	.align		4
.L_108:
        /*0058*/ 	.byte	0x03, 0x50
        /*005a*/ 	.short	0x0000


	//----- nvinfo : EIATTR_MAXREG_COUNT
	.align		4
        /*005c*/ 	.byte	0x03, 0x1b
        /*005e*/ 	.short	0x00ff


	//----- nvinfo : EIATTR_MERCURY_ISA_VERSION
	.align		4
        /*0060*/ 	.byte	0x03, 0x5f
        /*0062*/ 	.short	0x0101


	//----- nvinfo : EIATTR_VRC_CTA_INIT_COUNT
	.align		4
        /*0064*/ 	.byte	0x02, 0x4a
	.zero		1
	.zero		1


	//----- nvinfo : EIATTR_EXIT_INSTR_OFFSETS
	.align		4
        /*0068*/ 	.byte	0x04, 0x1c
        /*006a*/ 	.short	(.L_110 - .L_109)


	//   ....[0]....
.L_109:
        /*006c*/ 	.word	0x00000100


	//   ....[1]....
        /*0070*/ 	.word	0x00000ae0


	//   ....[2]....
        /*0074*/ 	.word	0x00000fc0


	//   ....[3]....
        /*0078*/ 	.word	0x00001210


	//   ....[4]....
        /*007c*/ 	.word	0x00001230


	//   ....[5]....
        /*0080*/ 	.word	0x00001d10


	//   ....[6]....
        /*0084*/ 	.word	0x00002270


	//   ....[7]....
        /*0088*/ 	.word	0x000022a0


	//   ....[8]....
        /*008c*/ 	.word	0x000024e0


	//----- nvinfo : EIATTR_MAX_THREADS
	.align		4
.L_110:
        /*0090*/ 	.byte	0x04, 0x05
        /*0092*/ 	.short	(.L_112 - .L_111)
.L_111:
        /*0094*/ 	.word	0x00000080
        /*0098*/ 	.word	0x00000001
        /*009c*/ 	.word	0x00000001


	//----- nvinfo : EIATTR_CRS_STACK_SIZE
	.align		4
.L_112:
        /*00a0*/ 	.byte	0x04, 0x1e
        /*00a2*/ 	.short	(.L_114 - .L_113)
.L_113:
        /*00a4*/ 	.word	0x00000000


	//----- nvinfo : EIATTR_CBANK_PARAM_SIZE
	.align		4
.L_114:
        /*00a8*/ 	.byte	0x03, 0x19
        /*00aa*/ 	.short	0x0028


	//----- nvinfo : EIATTR_PARAM_CBANK
	.align		4
        /*00ac*/ 	.byte	0x04, 0x0a
        /*00ae*/ 	.short	(.L_116 - .L_115)
	.align		4
.L_115:
        /*00b0*/ 	.word	index@(.nv.constant0._ZN3cub18CUB_300001_SM_10006detail9transform16transform_kernelINS2_10policy_hubILb1EN4cuda3std3__45tupleIJN6thrust24THRUST_300001_SM_1000_NS17counting_iteratorIfNSA_11use_defaultESC_SC_EEEEEE10policy1000Ei12DistanceFromNSA_6detail15normal_iteratorINSA_10device_ptrIfEEEEJSD_EEEvT0_iT1_T2_DpNS2_10kernel_argIT3_EE)
        /*00b4*/ 	.short	0x0380
        /*00b6*/ 	.short	0x0028


	//----- nvinfo : EIATTR_SW_WAR
	.align		4
.L_116:
        /*00b8*/ 	.byte	0x04, 0x36
        /*00ba*/ 	.short	(.L_118 - .L_117)
.L_117:
        /*00bc*/ 	.word	0x00000008
.L_118:


//--------------------- .nv.info._ZN3cub18CUB_300001_SM_10006detail8for_each13static_kernelINS2_12policy_hub_t12policy_500_tEmN6thrust24THRUST_300001_SM_1000_NS8cuda_cub20__uninitialized_fill7functorINS7_10device_ptrIfEEfEEEEvT0_T1_ --------------------------
	.section	.nv.info._ZN3cub18CUB_300001_SM_10006detail8for_each13static_kernelINS2_12policy_hub_t12policy_500_tEmN6thrust24THRUST_300001_SM_1000_NS8cuda_cub20__uninitialized_fill7functorINS7_10device_ptrIfEEfEEEEvT0_T1_,"",@"SHT_CUDA_INFO"
	.sectionflags	@""
	.align	4


	//----- nvinfo : EIATTR_CUDA_API_VERSION
	.align		4
        /*0000*/ 	.byte	0x04, 0x37
        /*0002*/ 	.short	(.L_120 - .L_119)
.L_119:
        /*0004*/ 	.word	0x00000082


	//----- nvinfo : EIATTR_KPARAM_INFO
	.align		4
.L_120:
        /*0008*/ 	.byte	0x04, 0x17
        /*000a*/ 	.short	(.L_122 - .L_121)
.L_121:
        /*000c*/ 	.word	0x00000000
        /*0010*/ 	.short	0x0001
        /*0012*/ 	.short	0x0008
        /*0014*/ 	.byte	0x00, 0xf0, 0x41, 0x00


	//----- nvinfo : EIATTR_KPARAM_INFO
	.align		4
.L_122:
        /*0018*/ 	.byte	0x04, 0x17
        /*001a*/ 	.short	(.L_124 - .L_123)
.L_123:
        /*001c*/ 	.word	0x00000000
        /*0020*/ 	.short	0x0000
        /*0022*/ 	.short	0x0000
        /*0024*/ 	.byte	0x00, 0xf0, 0x21, 0x00


	//----- nvinfo : EIATTR_SPARSE_MMA_MASK
	.align		4
.L_124:
        /*0028*/ 	.byte	0x03, 0x50
        /*002a*/ 	.short	0x0000


	//----- nvinfo : EIATTR_MAXREG_COUNT
	.align		4
        /*002c*/ 	.byte	0x03, 0x1b
        /*002e*/ 	.short	0x00ff


	//----- nvinfo : EIATTR_MERCURY_ISA_VERSION
	.align		4
        /*0030*/ 	.byte	0x03, 0x5f
        /*0032*/ 	.short	0x0101


	//----- nvinfo : EIATTR_VRC_CTA_INIT_COUNT
	.align		4
        /*0034*/ 	.byte	0x02, 0x4a
	.zero		1
	.zero		1


	//----- nvinfo : EIATTR_EXIT_INSTR_OFFSETS
	.align		4
        /*0038*/ 	.byte	0x04, 0x1c
        /*003a*/ 	.short	(.L_126 - .L_125)


	//   ....[0]....
.L_125:
        /*003c*/ 	.word	0x00000130


	//   ....[1]....
        /*0040*/ 	.word	0x00000230


	//   ....[2]....
        /*0044*/ 	.word	0x00000260


	//----- nvinfo : EIATTR_MAX_THREADS
	.align		4
.L_126:
        /*0048*/ 	.byte	0x04, 0x05
        /*004a*/ 	.short	(.L_128 - .L_127)
.L_127:
        /*004c*/ 	.word	0x00000100
        /*0050*/ 	.word	0x00000001
        /*0054*/ 	.word	0x00000001


	//----- nvinfo : EIATTR_CBANK_PARAM_SIZE
	.align		4
.L_128:
        /*0058*/ 	.byte	0x03, 0x19
        /*005a*/ 	.short	0x0018


	//----- nvinfo : EIATTR_PARAM_CBANK
	.align		4
        /*005c*/ 	.byte	0x04, 0x0a
        /*005e*/ 	.short	(.L_130 - .L_129)
	.align		4
.L_129:
        /*0060*/ 	.word	index@(.nv.constant0._ZN3cub18CUB_300001_SM_10006detail8for_each13static_kernelINS2_12policy_hub_t12policy_500_tEmN6thrust24THRUST_300001_SM_1000_NS8cuda_cub20__uninitialized_fill7functorINS7_10device_ptrIfEEfEEEEvT0_T1_)
        /*0064*/ 	.short	0x0380
        /*0066*/ 	.short	0x0018


	//----- nvinfo : EIATTR_SW_WAR
	.align		4
.L_130:
        /*0068*/ 	.byte	0x04, 0x36
        /*006a*/ 	.short	(.L_132 - .L_131)
.L_131:
        /*006c*/ 	.word	0x00000008
.L_132:


//--------------------- .nv.info._ZN3cub18CUB_300001_SM_10006detail11EmptyKernelIvEEvv --------------------------
	.section	.nv.info._ZN3cub18CUB_300001_SM_10006detail11EmptyKernelIvEEvv,"",@"SHT_CUDA_INFO"
	.sectionflags	@""
	.align	4


	//----- nvinfo : EIATTR_CUDA_API_VERSION
	.align		4
        /*0000*/ 	.byte	0x04, 0x37
        /*0002*/ 	.short	(.L_134 - .L_133)
.L_133:
        /*0004*/ 	.word	0x00000082


	//----- nvinfo : EIATTR_SPARSE_MMA_MASK
	.align		4
.L_134:
        /*0008*/ 	.byte	0x03, 0x50
        /*000a*/ 	.short	0x0000


	//----- nvinfo : EIATTR_MAXREG_COUNT
	.align		4
        /*000c*/ 	.byte	0x03, 0x1b
        /*000e*/ 	.short	0x00ff


	//----- nvinfo : EIATTR_MERCURY_ISA_VERSION
	.align		4
        /*0010*/ 	.byte	0x03, 0x5f
        /*0012*/ 	.short	0x0101


	//----- nvinfo : EIATTR_VRC_CTA_INIT_COUNT
	.align		4
        /*0014*/ 	.byte	0x02, 0x4a
	.zero		1
	.zero		1


	//----- nvinfo : EIATTR_EXIT_INSTR_OFFSETS
	.align		4
        /*0018*/ 	.byte	0x04, 0x1c
        /*001a*/ 	.short	(.L_136 - .L_135)


	//   ....[0]....
.L_135:
        /*001c*/ 	.word	0x00000010


	//----- nvinfo : EIATTR_SW_WAR
	.align		4
.L_136:
        /*0020*/ 	.byte	0x04, 0x36
        /*0022*/ 	.short	(.L_138 - .L_137)
.L_137:
        /*0024*/ 	.word	0x00000008
.L_138:


//--------------------- .nv.callgraph             --------------------------
	.section	.nv.callgraph,"",@"SHT_CUDA_CALLGRAPH"
	.align	4
	.sectionentsize	8
	.align		4
        /*0000*/ 	.word	0x00000000
	.align		4
        /*0004*/ 	.word	0xffffffff
	.align		4
        /*0008*/ 	.word	0x00000000
	.align		4
        /*000c*/ 	.word	0xfffffffe
	.align		4
        /*0010*/ 	.word	0x00000000
	.align		4
        /*0014*/ 	.word	0xfffffffd
	.align		4
        /*0018*/ 	.word	0x00000000
	.align		4
        /*001c*/ 	.word	0xfffffffc


//--------------------- .nv.constant4             --------------------------
	.section	.nv.constant4,"a",@progbits
	.align	8
	.align		8
.nv.constant4:
        /*0000*/ 	.dword	_ZN30_INTERNAL_a4923bc0_4_k_cu_main4cuda3std3__45__cpo5beginE
	.align		8
        /*0008*/ 	.dword	_ZN30_INTERNAL_a4923bc0_4_k_cu_main4cuda3std3__45__cpo3endE
	.align		8
        /*0010*/ 	.dword	_ZN30_INTERNAL_a4923bc0_4_k_cu_main4cuda3std3__45__cpo6cbeginE
	.align		8
        /*0018*/ 	.dword	_ZN30_INTERNAL_a4923bc0_4_k_cu_main4cuda3std3__45__cpo4cendE
	.align		8
        /*0020*/ 	.dword	_ZN30_INTERNAL_a4923bc0_4_k_cu_main4cuda3std3__45__cpo6rbeginE
	.align		8
        /*0028*/ 	.dword	_ZN30_INTERNAL_a4923bc0_4_k_cu_main4cuda3std3__45__cpo4rendE
	.align		8
        /*0030*/ 	.dword	_ZN30_INTERNAL_a4923bc0_4_k_cu_main4cuda3std3__45__cpo7crbeginE
	.align		8
        /*0038*/ 	.dword	_ZN30_INTERNAL_a4923bc0_4_k_cu_main4cuda3std3__45__cpo5crendE
	.align		8
        /*0040*/ 	.dword	_ZN30_INTERNAL_a4923bc0_4_k_cu_main4cuda3std3__432_GLOBAL__N__a4923bc0_4_k_cu_main6ignoreE
	.align		8
        /*0048*/ 	.dword	_ZN30_INTERNAL_a4923bc0_4_k_cu_main4cuda3std3__419piecewise_constructE
	.align		8
        /*0050*/ 	.dword	_ZN30_INTERNAL_a4923bc0_4_k_cu_main4cuda3std3__48in_placeE
	.align		8
        /*0058*/ 	.dword	_ZN30_INTERNAL_a4923bc0_4_k_cu_main4cuda3std3__420unreachable_sentinelE
	.align		8
        /*0060*/ 	.dword	_ZN30_INTERNAL_a4923bc0_4_k_cu_main4cuda3std3__47nulloptE
	.align		8
        /*0068*/ 	.dword	_ZN30_INTERNAL_a4923bc0_4_k_cu_main4cuda3std3__48unexpectE
	.align		8
        /*0070*/ 	.dword	_ZN30_INTERNAL_a4923bc0_4_k_cu_main4cuda3std6ranges3__45__cpo4swapE
	.align		8
        /*0078*/ 	.dword	_ZN30_INTERNAL_a4923bc0_4_k_cu_main4cuda3std6ranges3__45__cpo9iter_moveE
	.align		8
        /*0080*/ 	.dword	_ZN30_INTERNAL_a4923bc0_4_k_cu_main4cuda3std6ranges3__45__cpo5beginE
	.align		8
        /*0088*/ 	.dword	_ZN30_INTERNAL_a4923bc0_4_k_cu_main4cuda3std6ranges3__45__cpo3endE
	.align		8
        /*0090*/ 	.dword	_ZN30_INTERNAL_a4923bc0_4_k_cu_main4cuda3std6ranges3__45__cpo6cbeginE
	.align		8
        /*0098*/ 	.dword	_ZN30_INTERNAL_a4923bc0_4_k_cu_main4cuda3std6ranges3__45__cpo4cendE
	.align		8
        /*00a0*/ 	.dword	_ZN30_INTERNAL_a4923bc0_4_k_cu_main4cuda3std6ranges3__45__cpo7advanceE
	.align		8
        /*00a8*/ 	.dword	_ZN30_INTERNAL_a4923bc0_4_k_cu_main4cuda3std6ranges3__45__cpo9iter_swapE
	.align		8
        /*00b0*/ 	.dword	_ZN30_INTERNAL_a4923bc0_4_k_cu_main4cuda3std6ranges3__45__cpo4nextE
	.align		8
        /*00b8*/ 	.dword	_ZN30_INTERNAL_a4923bc0_4_k_cu_main4cuda3std6ranges3__45__cpo4prevE
	.align		8
        /*00c0*/ 	.dword	_ZN30_INTERNAL_a4923bc0_4_k_cu_main4cuda3std6ranges3__45__cpo4dataE
	.align		8
        /*00c8*/ 	.dword	_ZN30_INTERNAL_a4923bc0_4_k_cu_main4cuda3std6ranges3__45__cpo5cdataE
	.align		8
        /*00d0*/ 	.dword	_ZN30_INTERNAL_a4923bc0_4_k_cu_main4cuda3std6ranges3__45__cpo4sizeE
	.align		8
        /*00d8*/ 	.dword	_ZN30_INTERNAL_a4923bc0_4_k_cu_main4cuda3std6ranges3__45__cpo5ssizeE
	.align		8
        /*00e0*/ 	.dword	_ZN30_INTERNAL_a4923bc0_4_k_cu_main4cuda3std6ranges3__45__cpo8distanceE
	.align		8
        /*00e8*/ 	.dword	_ZN30_INTERNAL_a4923bc0_4_k_cu_main6thrust24THRUST_300001_SM_1000_NS8cuda_cub3parE
	.align		8
        /*00f0*/ 	.dword	_ZN30_INTERNAL_a4923bc0_4_k_cu_main6thrust24THRUST_300001_SM_1000_NS8cuda_cub10par_nosyncE
	.align		8
        /*00f8*/ 	.dword	_ZN30_INTERNAL_a4923bc0_4_k_cu_main6thrust24THRUST_300001_SM_1000_NS6system6detail10sequential3seqE
	.align		8
        /*0100*/ 	.dword	_ZN30_INTERNAL_a4923bc0_4_k_cu_main6thrust24THRUST_300001_SM_1000_NS12placeholders2_1E
	.align		8
        /*0108*/ 	.dword	_ZN30_INTERNAL_a4923bc0_4_k_cu_main6thrust24THRUST_300001_SM_1000_NS12placeholders2_2E
	.align		8
        /*0110*/ 	.dword	_ZN30_INTERNAL_a4923bc0_4_k_cu_main6thrust24THRUST_300001_SM_1000_NS12placeholders2_3E
	.align		8
        /*0118*/ 	.dword	_ZN30_INTERNAL_a4923bc0_4_k_cu_main6thrust24THRUST_300001_SM_1000_NS12placeholders2_4E
	.align		8
        /*0120*/ 	.dword	_ZN30_INTERNAL_a4923bc0_4_k_cu_main6thrust24THRUST_300001_SM_1000_NS12placeholders2_5E
	.align		8
        /*0128*/ 	.dword	_ZN30_INTERNAL_a4923bc0_4_k_cu_main6thrust24THRUST_300001_SM_1000_NS12placeholders2_6E
	.align		8
        /*0130*/ 	.dword	_ZN30_INTERNAL_a4923bc0_4_k_cu_main6thrust24THRUST_300001_SM_1000_NS12placeholders2_7E
	.align		8
        /*0138*/ 	.dword	_ZN30_INTERNAL_a4923bc0_4_k_cu_main6thrust24THRUST_300001_SM_1000_NS12placeholders2_8E
	.align		8
        /*0140*/ 	.dword	_ZN30_INTERNAL_a4923bc0_4_k_cu_main6thrust24THRUST_300001_SM_1000_NS12placeholders2_9E
	.align		8
        /*0148*/ 	.dword	_ZN30_INTERNAL_a4923bc0_4_k_cu_main6thrust24THRUST_300001_SM_1000_NS12placeholders3_10E
	.align		8
        /*0150*/ 	.dword	_ZN30_INTERNAL_a4923bc0_4_k_cu_main6thrust24THRUST_300001_SM_1000_NS3seqE


//--------------------- .text._ZN3cub18CUB_300001_SM_10006detail9transform16transform_kernelINS2_10policy_hubILb1EN4cuda3std3__45tupleIJN6thrust24THRUST_300001_SM_1000_NS17counting_iteratorIfNSA_11use_defaultESC_SC_EEEEEE10policy1000El12DistanceFromNSA_6detail15normal_iteratorINSA_10device_ptrIfEEEEJSD_EEEvT0_iT1_T2_DpNS2_10kernel_argIT3_EE --------------------------
	.section	.text._ZN3cub18CUB_300001_SM_10006detail9transform16transform_kernelINS2_10policy_hubILb1EN4cuda3std3__45tupleIJN6thrust24THRUST_300001_SM_1000_NS17counting_iteratorIfNSA_11use_defaultESC_SC_EEEEEE10policy1000El12DistanceFromNSA_6detail15normal_iteratorINSA_10device_ptrIfEEEEJSD_EEEvT0_iT1_T2_DpNS2_10kernel_argIT3_EE,"ax",@progbits
	.align	128
        .global         _ZN3cub18CUB_300001_SM_10006detail9transform16transform_kernelINS2_10policy_hubILb1EN4cuda3std3__45tupleIJN6thrust24THRUST_300001_SM_1000_NS17counting_iteratorIfNSA_11use_defaultESC_SC_EEEEEE10policy1000El12DistanceFromNSA_6detail15normal_iteratorINSA_10device_ptrIfEEEEJSD_EEEvT0_iT1_T2_DpNS2_10kernel_argIT3_EE
        .type           _ZN3cub18CUB_300001_SM_10006detail9transform16transform_kernelINS2_10policy_hubILb1EN4cuda3std3__45tupleIJN6thrust24THRUST_300001_SM_1000_NS17counting_iteratorIfNSA_11use_defaultESC_SC_EEEEEE10policy1000El12DistanceFromNSA_6detail15normal_iteratorINSA_10device_ptrIfEEEEJSD_EEEvT0_iT1_T2_DpNS2_10kernel_argIT3_EE,@function
        .size           _ZN3cub18CUB_300001_SM_10006detail9transform16transform_kernelINS2_10policy_hubILb1EN4cuda3std3__45tupleIJN6thrust24THRUST_300001_SM_1000_NS17counting_iteratorIfNSA_11use_defaultESC_SC_EEEEEE10policy1000El12DistanceFromNSA_6detail15normal_iteratorINSA_10device_ptrIfEEEEJSD_EEEvT0_iT1_T2_DpNS2_10kernel_argIT3_EE,(.L_x_208 - _ZN3cub18CUB_300001_SM_10006detail9transform16transform_kernelINS2_10policy_hubILb1EN4cuda3std3__45tupleIJN6thrust24THRUST_300001_SM_1000_NS17counting_iteratorIfNSA_11use_defaultESC_SC_EEEEEE10policy1000El12DistanceFromNSA_6detail15normal_iteratorINSA_10device_ptrIfEEEEJSD_EEEvT0_iT1_T2_DpNS2_10kernel_argIT3_EE)
        .other          _ZN3cub18CUB_300001_SM_10006detail9transform16transform_kernelINS2_10policy_hubILb1EN4cuda3std3__45tupleIJN6thrust24THRUST_300001_SM_1000_NS17counting_iteratorIfNSA_11use_defaultESC_SC_EEEEEE10policy1000El12DistanceFromNSA_6detail15normal_iteratorINSA_10device_ptrIfEEEEJSD_EEEvT0_iT1_T2_DpNS2_10kernel_argIT3_EE,@"STO_CUDA_ENTRY STV_DEFAULT"
_ZN3cub18CUB_300001_SM_10006detail9transform16transform_kernelINS2_10policy_hubILb1EN4cuda3std3__45tupleIJN6thrust24THRUST_300001_SM_1000_NS17counting_iteratorIfNSA_11use_defaultESC_SC_EEEEEE10policy1000El12DistanceFromNSA_6detail15normal_iteratorINSA_10device_ptrIfEEEEJSD_EEEvT0_iT1_T2_DpNS2_10kernel_argIT3_EE:
.text._ZN3cub18CUB_300001_SM_10006detail9transform16transform_kernelINS2_10policy_hubILb1EN4cuda3std3__45tupleIJN6thrust24THRUST_300001_SM_1000_NS17counting_iteratorIfNSA_11use_defaultESC_SC_EEEEEE10policy1000El12DistanceFromNSA_6detail15normal_iteratorINSA_10device_ptrIfEEEEJSD_EEEvT0_iT1_T2_DpNS2_10kernel_argIT3_EE:
[----:B------:R-:W-:Y:S08]  /*0000*/  LDC R1, c[0x0][0x37c] ;  /* 0x0000df00ff017b82 */ /* 0x000ff00000000800 */
[----:B------:R-:W0:Y:S01]  /*0010*/  LDC R10, c[0x0][0x388] ;  /* 0x0000e200ff0a7b82 */ /* 0x000e220000000800 */
[----:B------:R-:W1:Y:S07]  /*0020*/  LDCU.64 UR6, c[0x0][0x380] ;  /* 0x00007000ff0677ac */ /* 0x000e6e0008000a00 */
[----:B------:R-:W2:Y:S08]  /*0030*/  S2UR UR4, SR_CTAID.X ;  /* 0x00000000000479c3 */ /* 0x000eb00000002500 */
[----:B------:R-:W3:Y:S01]  /*0040*/  LDC.64 R14, c[0x0][0x398] ;  /* 0x0000e600ff0e7b82 */ /* 0x000ee20000000a00 */
[----:B0-----:R-:W-:-:S04]  /*0050*/  SHF.L.U32 R0, R10, 0x7, RZ ;  /* 0x000000070a007819 */ /* 0x001fc800000006ff */
[----:B------:R-:W-:Y:S01]  /*0060*/  SHF.R.S32.HI R5, RZ, 0x1f, R0 ;  /* 0x0000001fff057819 */ /* 0x000fe20000011400 */
[----:B--2---:R-:W-:-:S04]  /*0070*/  IMAD.WIDE.U32 R2, R0, UR4, RZ ;  /* 0x0000000400027c25 */ /* 0x004fc8000f8e00ff */
[----:B------:R-:W-:Y:S01]  /*0080*/  IMAD R7, R5, UR4, RZ ;  /* 0x0000000405077c24 */ /* 0x000fe2000f8e02ff */
[C---:B-1----:R-:W-:Y:S01]  /*0090*/  IADD3 R9, P0, PT, -R2.reuse, UR6, RZ ;  /* 0x0000000602097c10 */ /* 0x042fe2000ff1e1ff */
[----:B------:R-:W-:Y:S01]  /*00a0*/  IMAD.MOV.U32 R6, RZ, RZ, R2 ;  /* 0x000000ffff067224 */ /* 0x000fe200078e0002 */
[----:B------:R-:W0:Y:S01]  /*00b0*/  LDCU UR4, c[0x0][0x3a0] ;  /* 0x00007400ff0477ac */ /* 0x000e220008000800 */
[----:B---3--:R-:W-:Y:S02]  /*00c0*/  LEA R14, P1, R2, R14, 0x2 ;  /* 0x0000000e020e7211 */ /* 0x008fe400078210ff */
[----:B------:R-:W-:-:S04]  /*00d0*/  IADD3 R7, PT, PT, R3, R7, RZ ;  /* 0x0000000703077210 */ /* 0x000fc80007ffe0ff */
[----:B------:R-:W-:Y:S01]  /*00e0*/  IADD3.X R8, PT, PT, ~R7, UR7, RZ, P0, !PT ;  /* 0x0000000707087c10 */ /* 0x000fe200087fe5ff */
[----:B------:R-:W0:Y:S01]  /*00f0*/  I2F.S64 R4, R6 ;  /* 0x0000000600047312 */ /* 0x000e220000301400 */
[----:B------:R-:W-:Y:S01]  /*0100*/  ISETP.LT.U32.AND P0, PT, R9, R0, PT ;  /* 0x000000000900720c */ /* 0x000fe20003f01070 */
[----:B------:R-:W1:Y:S01]  /*0110*/  LDCU.64 UR6, c[0x0][0x358] ;  /* 0x00006b00ff0677ac */ /* 0x000e620008000a00 */
[----:B------:R-:W-:Y:S02]  /*0120*/  LEA.HI.X R15, R2, R15, R7, 0x2, P1 ;  /* 0x0000000f020f7211 */ /* 0x000fe400008f1407 */
[----:B------:R-:W-:-:S04]  /*0130*/  ISETP.LT.AND.EX P0, PT, R8, R5, PT, P0 ;  /* 0x000000050800720c */ /* 0x000fc80003f01300 */
[----:B------:R-:W-:-:S04]  /*0140*/  SEL R3, R9, R0, P0 ;  /* 0x0000000009037207 */ /* 0x000fc80000000000 */
[----:B------:R-:W-:Y:S01]  /*0150*/  ISETP.NE.AND P0, PT, R0, R3, PT ;  /* 0x000000030000720c */ /* 0x000fe20003f05270 */
[----:B0-----:R-:W-:-:S12]  /*0160*/  FADD R4, R4, UR4 ;  /* 0x0000000404047e21 */ /* 0x001fd80008000000 */
[----:B-1----:R-:W-:Y:S05]  /*0170*/  @!P0 BRA `(.L_x_0) ;  /* 0x0000001000b48947 */ /* 0x002fea0003800000 */
[----:B------:R-:W-:-:S13]  /*0180*/  ISETP.GE.AND P0, PT, R10, 0x1, PT ;  /* 0x000000010a00780c */ /* 0x000fda0003f06270 */
[----:B------:R-:W-:Y:S05]  /*0190*/  @!P0 EXIT ;  /* 0x000000000000894d */ /* 0x000fea0003800000 */
[----:B------:R-:W0:Y:S01]  /*01a0*/  LDCU UR4, c[0x0][0x390] ;  /* 0x00007200ff0477ac */ /* 0x000e220008000800 */
[----:B------:R-:W1:Y:S01]  /*01b0*/  S2R R5, SR_TID.X ;  /* 0x0000000000057919 */ /* 0x000e620000002100 */
[C---:B------:R-:W-:Y:S01]  /*01c0*/  ISETP.GE.U32.AND P0, PT, R10.reuse, 0x4, PT ;  /* 0x000000040a00780c */ /* 0x040fe20003f06070 */
[----:B------:R-:W-:Y:S01]  /*01d0*/  HFMA2 R8, -RZ, RZ, 0, 0 ;  /* 0x00000000ff087431 */ /* 0x000fe200000001ff */
[----:B------:R-:W-:Y:S01]  /*01e0*/  LOP3.LUT R6, R10, 0x3, RZ, 0xc0, !PT ;  /* 0x000000030a067812 */ /* 0x000fe200078ec0ff */
[----:B0-----:R-:W-:-:S06]  /*01f0*/  UIADD3 UR4, UPT, UPT, UR4, -0x1, URZ ;  /* 0xffffffff04047890 */ /* 0x001fcc000fffe0ff */
[----:B------:R-:W-:-:S04]  /*0200*/  I2FP.F32.S32 R7, UR4 ;  /* 0x0000000400077c45 */ /* 0x000fc80008201400 */
[----:B------:R-:W-:Y:S05]  /*0210*/  @!P0 BRA `(.L_x_1) ;  /* 0x0000000800908947 */ /* 0x000fea0003800000 */
[----:B------:R-:W-:Y:S01]  /*0220*/  IADD3 R12, P0, PT, R14, 0x400, RZ ;  /* 0x000004000e0c7810 */ /* 0x000fe20007f1e0ff */
[----:B-1----:R-:W-:Y:S01]  /*0230*/  IMAD.MOV.U32 R9, RZ, RZ, R5 ;  /* 0x000000ffff097224 */ /* 0x002fe200078e0005 */
[----:B------:R-:W-:Y:S01]  /*0240*/  LOP3.LUT R8, R10, 0x7ffffffc, RZ, 0xc0, !PT ;  /* 0x7ffffffc0a087812 */ /* 0x000fe200078ec0ff */
[----:B------:R-:W0:Y:S01]  /*0250*/  LDCU UR4, c[0x0][0x38c] ;  /* 0x00007180ff0477ac */ /* 0x000e220008000800 */
[----:B------:R-:W-:Y:S02]  /*0260*/  IADD3 R10, PT, PT, R5, 0x100, RZ ;  /* 0x00000100050a7810 */ /* 0x000fe40007ffe0ff */
[----:B------:R-:W-:Y:S02]  /*0270*/  IADD3.X R13, PT, PT, RZ, R15, RZ, P0, !PT ;  /* 0x0000000fff0d7210 */ /* 0x000fe400007fe4ff */
[----:B------:R-:W-:-:S07]  /*0280*/  IADD3 R11, PT, PT, -R8, RZ, RZ ;  /* 0x000000ff080b7210 */ /* 0x000fce0007ffe1ff */
.L_x_30:
[----:B------:R-:W-:Y:S01]  /*0290*/  VIADD R0, R10, 0xffffff00 ;  /* 0xffffff000a007836 */ /* 0x000fe20000000000 */
[----:B------:R-:W-:Y:S01]  /*02a0*/  BSSY.RECONVERGENT B2, `(.L_x_2) ;  /* 0x0000025000027945 */ /* 0x000fe20003800200 */
[----:B0123--:R-:W-:-:S03]  /*02b0*/  IMAD.WIDE R16, R9, 0x4, R12 ;  /* 0x0000000409107825 */ /* 0x00ffc600078e020c */
[----:B------:R-:W-:-:S13]  /*02c0*/  ISETP.GE.AND P0, PT, R0, R3, PT ;  /* 0x000000030000720c */ /* 0x000fda0003f06270 */
[----:B------:R-:W-:Y:S05]  /*02d0*/  @P0 BRA `(.L_x_3) ;  /* 0x0000000000840947 */ /* 0x000fea0003800000 */
[----:B------:R-:W1:Y:S01]  /*02e0*/  MUFU.RCP R2, R7 ;  /* 0x0000000700027308 */ /* 0x000e620000001000 */
[----:B------:R-:W-:Y:S01]  /*02f0*/  I2FP.F32.S32 R19, R0 ;  /* 0x0000000000137245 */ /* 0x000fe20000201400 */
[----:B------:R-:W-:Y:S04]  /*0300*/  BSSY.RECONVERGENT B3, `(.L_x_4) ;  /* 0x000000d000037945 */ /* 0x000fe80003800200 */
[----:B------:R-:W-:-:S04]  /*0310*/  FADD R0, R4, R19 ;  /* 0x0000001304007221 */ /* 0x000fc80000000000 */
[----:B------:R-:W2:Y:S01]  /*0320*/  FCHK P0, R0, R7 ;  /* 0x0000000700007302 */ /* 0x000ea20000000000 */
[----:B-1----:R-:W-:-:S04]  /*0330*/  FFMA R21, -R7, R2, 1 ;  /* 0x3f80000007157423 */ /* 0x002fc80000000102 */
[----:B------:R-:W-:-:S04]  /*0340*/  FFMA R21, R2, R21, R2 ;  /* 0x0000001502157223 */ /* 0x000fc80000000002 */
[----:B------:R-:W-:-:S04]  /*0350*/  FFMA R2, R0, R21, RZ ;  /* 0x0000001500027223 */ /* 0x000fc800000000ff */
[----:B------:R-:W-:-:S04]  /*0360*/  FFMA R18, -R7, R2, R0 ;  /* 0x0000000207127223 */ /* 0x000fc80000000100 */
[----:B------:R-:W-:Y:S01]  /*0370*/  FFMA R2, R21, R18, R2 ;  /* 0x0000001215027223 */ /* 0x000fe20000000002 */
[----:B--2---:R-:W-:Y:S06]  /*0380*/  @!P0 BRA `(.L_x_5) ;  /* 0x0000000000108947 */ /* 0x004fec0003800000 */
[----:B------:R-:W-:Y:S02]  /*0390*/  MOV R24, R7 ;  /* 0x0000000700187202 */ /* 0x000fe40000000f00 */
[----:B------:R-:W-:-:S07]  /*03a0*/  MOV R2, 0x3c0 ;  /* 0x000003c000027802 */ /* 0x000fce0000000f00 */
[----:B0-----:R-:W-:Y:S05]  /*03b0*/  CALL.REL.NOINC `($__internal_1_$__cuda_sm3x_div_rn_noftz_f32_slowpath) ;  /* 0x0000002000c87944 */ /* 0x001fea0003c00000 */
[----:B------:R-:W-:-:S07]  /*03c0*/  MOV R2, R0 ;  /* 0x0000000000027202 */ /* 0x000fce0000000f00 */
.L_x_5:
[----:B0-----:R-:W-:Y:S05]  /*03d0*/  BSYNC.RECONVERGENT B3 ;  /* 0x0000000000037941 */ /* 0x001fea0003800200 */
.L_x_4:
[----:B------:R-:W-:Y:S01]  /*03e0*/  FADD R2, R2, -UR4 ;  /* 0x8000000402027e21 */ /* 0x000fe20008000000 */
[----:B------:R-:W-:Y:S03]  /*03f0*/  BSSY.RECONVERGENT B0, `(.L_x_6) ;  /* 0x000000e000007945 */ /* 0x000fe60003800200 */
[----:B------:R-:W-:-:S04]  /*0400*/  FMUL R0, R2, R2 ;  /* 0x0000000202007220 */ /* 0x000fc80000400000 */
[----:B------:R-:W-:Y:S01]  /*0410*/  VIADD R2, R0, 0xf3000000 ;  /* 0xf300000000027836 */ /* 0x000fe20000000000 */
[----:B------:R0:W1:Y:S04]  /*0420*/  MUFU.RSQ R19, R0 ;  /* 0x0000000000137308 */ /* 0x0000680000001400 */
[----:B------:R-:W-:-:S13]  /*0430*/  ISETP.GT.U32.AND P0, PT, R2, 0x727fffff, PT ;  /* 0x727fffff0200780c */ /* 0x000fda0003f04070 */
[----:B01----:R-:W-:Y:S05]  /*0440*/  @!P0 BRA `(.L_x_7) ;  /* 0x0000000000108947 */ /* 0x003fea0003800000 */
[----:B------:R-:W-:Y:S02]  /*0450*/  MOV R2, R0 ;  /* 0x0000000000027202 */ /* 0x000fe40000000f00 */
[----:B------:R-:W-:-:S07]  /*0460*/  MOV R0, 0x480 ;  /* 0x0000048000007802 */ /* 0x000fce0000000f00 */
[----:B------:R-:W-:Y:S05]  /*0470*/  CALL.REL.NOINC `($__internal_0_$__cuda_sm20_sqrt_rn_f32_slowpath) ;  /* 0x0000002000407944 */ /* 0x000fea0003c00000 */
[----:B------:R-:W-:Y:S05]  /*0480*/  BRA `(.L_x_8) ;  /* 0x0000000000107947 */ /* 0x000fea0003800000 */
.L_x_7:
[----:B------:R-:W-:Y:S01]  /*0490*/  FMUL.FTZ R23, R0, R19 ;  /* 0x0000001300177220 */ /* 0x000fe20000410000 */
[----:B------:R-:W-:-:S03]  /*04a0*/  FMUL.FTZ R2, R19, 0.5 ;  /* 0x3f00000013027820 */ /* 0x000fc60000410000 */
[----:B------:R-:W-:-:S04]  /*04b0*/  FFMA R0, -R23, R23, R0 ;  /* 0x0000001717007223 */ /* 0x000fc80000000100 */
[----:B------:R-:W-:-:S07]  /*04c0*/  FFMA R23, R0, R2, R23 ;  /* 0x0000000200177223 */ /* 0x000fce0000000017 */
.L_x_8:
[----:B------:R-:W-:Y:S05]  /*04d0*/  BSYNC.RECONVERGENT B0 ;  /* 0x0000000000007941 */ /* 0x000fea0003800200 */
.L_x_6:
[----:B------:R1:W-:Y:S02]  /*04e0*/  STG.E desc[UR6][R16.64+-0x400], R23 ;  /* 0xfffc001710007986 */ /* 0x0003e4000c101906 */
.L_x_3:
[----:B0-----:R-:W-:Y:S05]  /*04f0*/  BSYNC.RECONVERGENT B2 ;  /* 0x0000000000027941 */ /* 0x001fea0003800200 */
.L_x_2:
[----:B------:R-:W-:Y:S01]  /*0500*/  IADD3 R0, PT, PT, R10, -0x80, RZ ;  /* 0xffffff800a007810 */ /* 0x000fe20007ffe0ff */
[----:B------:R-:W-:Y:S03]  /*0510*/  BSSY.RECONVERGENT B2, `(.L_x_9) ;  /* 0x0000024000027945 */ /* 0x000fe60003800200 */
[----:B------:R-:W-:-:S13]  /*0520*/  ISETP.GE.AND P0, PT, R0, R3, PT ;  /* 0x000000030000720c */ /* 0x000fda0003f06270 */
[----:B------:R-:W-:Y:S05]  /*0530*/  @P0 BRA `(.L_x_10) ;  /* 0x0000000000840947 */ /* 0x000fea0003800000 */
[----:B------:R-:W0:Y:S01]  /*0540*/  MUFU.RCP R2, R7 ;  /* 0x0000000700027308 */ /* 0x000e220000001000 */
[----:B------:R-:W-:Y:S01]  /*0550*/  I2FP.F32.S32 R19, R0 ;  /* 0x0000000000137245 */ /* 0x000fe20000201400 */
[----:B------:R-:W-:Y:S04]  /*0560*/  BSSY.RECONVERGENT B3, `(.L_x_11) ;  /* 0x000000d000037945 */ /* 0x000fe80003800200 */
[----:B------:R-:W-:-:S04]  /*0570*/  FADD R18, R4, R19 ;  /* 0x0000001304127221 */ /* 0x000fc80000000000 */
[----:B------:R-:W2:Y:S01]  /*0580*/  FCHK P0, R18, R7 ;  /* 0x0000000712007302 */ /* 0x000ea20000000000 */
[----:B0-----:R-:W-:-:S04]  /*0590*/  FFMA R21, -R7, R2, 1 ;  /* 0x3f80000007157423 */ /* 0x001fc80000000102 */
[----:B------:R-:W-:-:S04]  /*05a0*/  FFMA R0, R2, R21, R2 ;  /* 0x0000001502007223 */ /* 0x000fc80000000002 */
[----:B------:R-:W-:-:S04]  /*05b0*/  FFMA R2, R0, R18, RZ ;  /* 0x0000001200027223 */ /* 0x000fc800000000ff */
[----:B------:R-:W-:-:S04]  /*05c0*/  FFMA R19, -R7, R2, R18 ;  /* 0x0000000207137223 */ /* 0x000fc80000000112 */
[----:B------:R-:W-:Y:S01]  /*05d0*/  FFMA R0, R0, R19, R2 ;  /* 0x0000001300007223 */ /* 0x000fe20000000002 */
[----:B--2---:R-:W-:Y:S06]  /*05e0*/  @!P0 BRA `(.L_x_12) ;  /* 0x0000000000108947 */ /* 0x004fec0003800000 */
[----:B------:R-:W-:Y:S01]  /*05f0*/  MOV R0, R18 ;  /* 0x0000001200007202 */ /* 0x000fe20000000f00 */
[----:B------:R-:W-:Y:S01]  /*0600*/  IMAD.MOV.U32 R24, RZ, RZ, R7 ;  /* 0x000000ffff187224 */ /* 0x000fe200078e0007 */
[----:B------:R-:W-:-:S07]  /*0610*/  MOV R2, 0x630 ;  /* 0x0000063000027802 */ /* 0x000fce0000000f00 */
[----:B-1----:R-:W-:Y:S05]  /*0620*/  CALL.REL.NOINC `($__internal_1_$__cuda_sm3x_div_rn_noftz_f32_slowpath) ;  /* 0x00000020002c7944 */ /* 0x002fea0003c00000 */
.L_x_12:
[----:B------:R-:W-:Y:S05]  /*0630*/  BSYNC.RECONVERGENT B3 ;  /* 0x0000000000037941 */ /* 0x000fea0003800200 */
.L_x_11:
[----:B------:R-:W-:Y:S01]  /*0640*/  FADD R0, R0, -UR4 ;  /* 0x8000000400007e21 */ /* 0x000fe20008000000 */
[----:B------:R-:W-:Y:S03]  /*0650*/  BSSY.RECONVERGENT B0, `(.L_x_13) ;  /* 0x000000e000007945 */ /* 0x000fe60003800200 */
[----:B------:R-:W-:-:S04]  /*0660*/  FMUL R0, R0, R0 ;  /* 0x0000000000007220 */ /* 0x000fc80000400000 */
[----:B------:R0:W2:Y:S01]  /*0670*/  MUFU.RSQ R19, R0 ;  /* 0x0000000000137308 */ /* 0x0000a20000001400 */
[----:B------:R-:W-:-:S04]  /*0680*/  IADD3 R2, PT, PT, R0, -0xd000000, RZ ;  /* 0xf300000000027810 */ /* 0x000fc80007ffe0ff */
[----:B------:R-:W-:-:S13]  /*0690*/  ISETP.GT.U32.AND P0, PT, R2, 0x727fffff, PT ;  /* 0x727fffff0200780c */ /* 0x000fda0003f04070 */
[----:B0-2---:R-:W-:Y:S05]  /*06a0*/  @!P0 BRA `(.L_x_14) ;  /* 0x0000000000108947 */ /* 0x005fea0003800000 */
[----:B------:R-:W-:Y:S02]  /*06b0*/  MOV R2, R0 ;  /* 0x0000000000027202 */ /* 0x000fe40000000f00 */
[----:B------:R-:W-:-:S07]  /*06c0*/  MOV R0, 0x6e0 ;  /* 0x000006e000007802 */ /* 0x000fce0000000f00 */
[----:B-1----:R-:W-:Y:S05]  /*06d0*/  CALL.REL.NOINC `($__internal_0_$__cuda_sm20_sqrt_rn_f32_slowpath) ;  /* 0x0000001c00a87944 */ /* 0x002fea0003c00000 */
[----:B------:R-:W-:Y:S05]  /*06e0*/  BRA `(.L_x_15) ;  /* 0x0000000000107947 */ /* 0x000fea0003800000 */
.L_x_14:
[----:B-1----:R-:W-:Y:S01]  /*06f0*/  FMUL.FTZ R23, R0, R19 ;  /* 0x0000001300177220 */ /* 0x002fe20000410000 */
[----:B------:R-:W-:-:S03]  /*0700*/  FMUL.FTZ R2, R19, 0.5 ;  /* 0x3f00000013027820 */ /* 0x000fc60000410000 */
[----:B------:R-:W-:-:S04]  /*0710*/  FFMA R0, -R23, R23, R0 ;  /* 0x0000001717007223 */ /* 0x000fc80000000100 */
[----:B------:R-:W-:-:S07]  /*0720*/  FFMA R23, R0, R2, R23 ;  /* 0x0000000200177223 */ /* 0x000fce0000000017 */
.L_x_15:
[----:B------:R-:W-:Y:S05]  /*0730*/  BSYNC.RECONVERGENT B0 ;  /* 0x0000000000007941 */ /* 0x000fea0003800200 */
.L_x_13:
[----:B------:R0:W-:Y:S02]  /*0740*/  STG.E desc[UR6][R16.64+-0x200], R23 ;  /* 0xfffe001710007986 */ /* 0x0001e4000c101906 */
.L_x_10:
[----:B------:R-:W-:Y:S05]  /*0750*/  BSYNC.RECONVERGENT B2 ;  /* 0x0000000000027941 */ /* 0x000fea0003800200 */
.L_x_9:
[C---:B------:R-:W-:Y:S01]  /*0760*/  ISETP.GE.AND P0, PT, R10.reuse, R3, PT ;  /* 0x000000030a00720c */ /* 0x040fe20003f06270 */
[----:B------:R-:W-:Y:S01]  /*0770*/  BSSY.RECONVERGENT B2, `(.L_x_16) ;  /* 0x0000024000027945 */ /* 0x000fe20003800200 */
[----:B------:R-:W-:-:S11]  /*0780*/  IADD3 R18, PT, PT, R10, 0x80, RZ ;  /* 0x000000800a127810 */ /* 0x000fd60007ffe0ff */
[----:B------:R-:W-:Y:S05]  /*0790*/  @P0 BRA `(.L_x_17) ;  /* 0x0000000000840947 */ /* 0x000fea0003800000 */
[----:B------:R-:W2:Y:S01]  /*07a0*/  MUFU.RCP R0, R7 ;  /* 0x0000000700007308 */ /* 0x000ea20000001000 */
[----:B------:R-:W-:Y:S01]  /*07b0*/  I2FP.F32.S32 R19, R10 ;  /* 0x0000000a00137245 */ /* 0x000fe20000201400 */
[----:B------:R-:W-:Y:S04]  /*07c0*/  BSSY.RECONVERGENT B3, `(.L_x_18) ;  /* 0x000000d000037945 */ /* 0x000fe80003800200 */
[----:B------:R-:W-:-:S04]  /*07d0*/  FADD R20, R4, R19 ;  /* 0x0000001304147221 */ /* 0x000fc80000000000 */
[----:B------:R-:W3:Y:S01]  /*07e0*/  FCHK P0, R20, R7 ;  /* 0x0000000714007302 */ /* 0x000ee20000000000 */
[----:B--2---:R-:W-:-:S04]  /*07f0*/  FFMA R21, -R7, R0, 1 ;  /* 0x3f80000007157423 */ /* 0x004fc80000000100 */
[----:B------:R-:W-:-:S04]  /*0800*/  FFMA R0, R0, R21, R0 ;  /* 0x0000001500007223 */ /* 0x000fc80000000000 */
[----:B------:R-:W-:-:S04]  /*0810*/  FFMA R2, R0, R20, RZ ;  /* 0x0000001400027223 */ /* 0x000fc800000000ff */
[----:B------:R-:W-:-:S04]  /*0820*/  FFMA R19, -R7, R2, R20 ;  /* 0x0000000207137223 */ /* 0x000fc80000000114 */
[----:B------:R-:W-:Y:S01]  /*0830*/  FFMA R0, R0, R19, R2 ;  /* 0x0000001300007223 */ /* 0x000fe20000000002 */
[----:B---3--:R-:W-:Y:S06]  /*0840*/  @!P0 BRA `(.L_x_19) ;  /* 0x0000000000108947 */ /* 0x008fec0003800000 */
[----:B------:R-:W-:Y:S01]  /*0850*/  IMAD.MOV.U32 R0, RZ, RZ, R20 ;  /* 0x000000ffff007224 */ /* 0x000fe200078e0014 */
[----:B------:R-:W-:Y:S02]  /*0860*/  MOV R24, R7 ;  /* 0x0000000700187202 */ /* 0x000fe40000000f00 */
[----:B------:R-:W-:-:S07]  /*0870*/  MOV R2, 0x890 ;  /* 0x0000089000027802 */ /* 0x000fce0000000f00 */
[----:B01----:R-:W-:Y:S05]  /*0880*/  CALL.REL.NOINC `($__internal_1_$__cuda_sm3x_div_rn_noftz_f32_slowpath) ;  /* 0x0000001c00947944 */ /* 0x003fea0003c00000 */
.L_x_19:
[----:B------:R-:W-:Y:S05]  /*0890*/  BSYNC.RECONVERGENT B3 ;  /* 0x0000000000037941 */ /* 0x000fea0003800200 */
.L_x_18:
[----:B------:R-:W-:Y:S01]  /*08a0*/  FADD R0, R0, -UR4 ;  /* 0x8000000400007e21 */ /* 0x000fe20008000000 */
[----:B------:R-:W-:Y:S03]  /*08b0*/  BSSY.RECONVERGENT B0, `(.L_x_20) ;  /* 0x000000e000007945 */ /* 0x000fe60003800200 */
[----:B------:R-:W-:-:S04]  /*08c0*/  FMUL R0, R0, R0 ;  /* 0x0000000000007220 */ /* 0x000fc80000400000 */
[----:B------:R2:W3:Y:S01]  /*08d0*/  MUFU.RSQ R19, R0 ;  /* 0x0000000000137308 */ /* 0x0004e20000001400 */
[----:B------:R-:W-:-:S04]  /*08e0*/  IADD3 R2, PT, PT, R0, -0xd000000, RZ ;  /* 0xf300000000027810 */ /* 0x000fc80007ffe0ff */
[----:B------:R-:W-:-:S13]  /*08f0*/  ISETP.GT.U32.AND P0, PT, R2, 0x727fffff, PT ;  /* 0x727fffff0200780c */ /* 0x000fda0003f04070 */
[----:B--23--:R-:W-:Y:S05]  /*0900*/  @!P0 BRA `(.L_x_21) ;  /* 0x0000000000108947 */ /* 0x00cfea0003800000 */
[----:B------:R-:W-:Y:S02]  /*0910*/  MOV R2, R0 ;  /* 0x0000000000027202 */ /* 0x000fe40000000f00 */
[----:B------:R-:W-:-:S07]  /*0920*/  MOV R0, 0x940 ;  /* 0x0000094000007802 */ /* 0x000fce0000000f00 */
[----:B01----:R-:W-:Y:S05]  /*0930*/  CALL.REL.NOINC `($__internal_0_$__cuda_sm20_sqrt_rn_f32_slowpath) ;  /* 0x0000001c00107944 */ /* 0x003fea0003c00000 */
[----:B------:R-:W-:Y:S05]  /*0940*/  BRA `(.L_x_22) ;  /* 0x0000000000107947 */ /* 0x000fea0003800000 */
.L_x_21:
[----:B01----:R-:W-:Y:S01]  /*0950*/  FMUL.FTZ R23, R0, R19 ;  /* 0x0000001300177220 */ /* 0x003fe20000410000 */
[----:B------:R-:W-:-:S03]  /*0960*/  FMUL.FTZ R2, R19, 0.5 ;  /* 0x3f00000013027820 */ /* 0x000fc60000410000 */
[----:B------:R-:W-:-:S04]  /*0970*/  FFMA R0, -R23, R23, R0 ;  /* 0x0000001717007223 */ /* 0x000fc80000000100 */
[----:B------:R-:W-:-:S07]  /*0980*/  FFMA R23, R0, R2, R23 ;  /* 0x0000000200177223 */ /* 0x000fce0000000017 */
.L_x_22:
[----:B------:R-:W-:Y:S05]  /*0990*/  BSYNC.RECONVERGENT B0 ;  /* 0x0000000000007941 */ /* 0x000fea0003800200 */
.L_x_20:
[----:B------:R2:W-:Y:S02]  /*09a0*/  STG.E desc[UR6][R16.64], R23 ;  /* 0x0000001710007986 */ /* 0x0005e4000c101906 */
.L_x_17:
[----:B------:R-:W-:Y:S05]  /*09b0*/  BSYNC.RECONVERGENT B2 ;  /* 0x0000000000027941 */ /* 0x000fea0003800200 */
.L_x_16:
[----:B------:R-:W-:Y:S01]  /*09c0*/  ISETP.GE.AND P0, PT, R18, R3, PT ;  /* 0x000000031200720c */ /* 0x000fe20003f06270 */
[----:B------:R-:W-:-:S12]  /*09d0*/  BSSY.RECONVERGENT B2, `(.L_x_23) ;  /* 0x0000023000027945 */ /* 0x000fd80003800200 */
[----:B------:R-:W-:Y:S05]  /*09e0*/  @P0 BRA `(.L_x_24) ;  /* 0x0000000000840947 */ /* 0x000fea0003800000 */
[----:B------:R-:W3:Y:S01]  /*09f0*/  MUFU.RCP R0, R7 ;  /* 0x0000000700007308 */ /* 0x000ee20000001000 */
[----:B------:R-:W-:Y:S01]  /*0a00*/  I2FP.F32.S32 R19, R18 ;  /* 0x0000001200137245 */ /* 0x000fe20000201400 */
[----:B------:R-:W-:Y:S04]  /*0a10*/  BSSY.RECONVERGENT B3, `(.L_x_25) ;  /* 0x000000d000037945 */ /* 0x000fe80003800200 */
[----:B------:R-:W-:-:S04]  /*0a20*/  FADD R18, R4, R19 ;  /* 0x0000001304127221 */ /* 0x000fc80000000000 */
[----:B------:R-:W4:Y:S01]  /*0a30*/  FCHK P0, R18, R7 ;  /* 0x0000000712007302 */ /* 0x000f220000000000 */
[----:B---3--:R-:W-:-:S04]  /*0a40*/  FFMA R21, -R7, R0, 1 ;  /* 0x3f80000007157423 */ /* 0x008fc80000000100 */
[----:B------:R-:W-:-:S04]  /*0a50*/  FFMA R0, R0, R21, R0 ;  /* 0x0000001500007223 */ /* 0x000fc80000000000 */
[----:B------:R-:W-:-:S04]  /*0a60*/  FFMA R2, R0, R18, RZ ;  /* 0x0000001200027223 */ /* 0x000fc800000000ff */
[----:B------:R-:W-:-:S04]  /*0a70*/  FFMA R19, -R7, R2, R18 ;  /* 0x0000000207137223 */ /* 0x000fc80000000112 */
[----:B------:R-:W-:Y:S01]  /*0a80*/  FFMA R0, R0, R19, R2 ;  /* 0x0000001300007223 */ /* 0x000fe20000000002 */
[----:B----4-:R-:W-:Y:S06]  /*0a90*/  @!P0 BRA `(.L_x_26) ;  /* 0x0000000000108947 */ /* 0x010fec0003800000 */
[----:B------:R-:W-:Y:S01]  /*0aa0*/  IMAD.MOV.U32 R0, RZ, RZ, R18 ;  /* 0x000000ffff007224 */ /* 0x000fe200078e0012 */
[----:B------:R-:W-:Y:S02]  /*0ab0*/  MOV R24, R7 ;  /* 0x0000000700187202 */ /* 0x000fe40000000f00 */
[----:B------:R-:W-:-:S07]  /*0ac0*/  MOV R2, 0xae0 ;  /* 0x00000ae000027802 */ /* 0x000fce0000000f00 */
[----:B012---:R-:W-:Y:S05]  /*0ad0*/  CALL.REL.NOINC `($__internal_1_$__cuda_sm3x_div_rn_noftz_f32_slowpath) ;  /* 0x0000001c00007944 */ /* 0x007fea0003c00000 */
.L_x_26:
[----:B------:R-:W-:Y:S05]  /*0ae0*/  BSYNC.RECONVERGENT B3 ;  /* 0x0000000000037941 */ /* 0x000fea0003800200 */
.L_x_25:
[----:B------:R-:W-:Y:S01]  /*0af0*/  FADD R0, R0, -UR4 ;  /* 0x8000000400007e21 */ /* 0x000fe20008000000 */
[----:B------:R-:W-:Y:S03]  /*0b00*/  BSSY.RECONVERGENT B0, `(.L_x_27) ;  /* 0x000000e000007945 */ /* 0x000fe60003800200 */
[----:B------:R-:W-:-:S04]  /*0b10*/  FMUL R0, R0, R0 ;  /* 0x0000000000007220 */ /* 0x000fc80000400000 */
[----:B------:R3:W4:Y:S01]  /*0b20*/  MUFU.RSQ R19, R0 ;  /* 0x0000000000137308 */ /* 0x0007220000001400 */
[----:B------:R-:W-:-:S04]  /*0b30*/  IADD3 R2, PT, PT, R0, -0xd000000, RZ ;  /* 0xf300000000027810 */ /* 0x000fc80007ffe0ff */
[----:B------:R-:W-:-:S13]  /*0b40*/  ISETP.GT.U32.AND P0, PT, R2, 0x727fffff, PT ;  /* 0x727fffff0200780c */ /* 0x000fda0003f04070 */
[----:B---34-:R-:W-:Y:S05]  /*0b50*/  @!P0 BRA `(.L_x_28) ;  /* 0x0000000000108947 */ /* 0x018fea0003800000 */
[----:B------:R-:W-:Y:S02]  /*0b60*/  MOV R2, R0 ;  /* 0x0000000000027202 */ /* 0x000fe40000000f00 */
[----:B------:R-:W-:-:S07]  /*0b70*/  MOV R0, 0xb90 ;  /* 0x00000b9000007802 */ /* 0x000fce0000000f00 */
[----:B012---:R-:W-:Y:S05]  /*0b80*/  CALL.REL.NOINC `($__internal_0_$__cuda_sm20_sqrt_rn_f32_slowpath) ;  /* 0x00000018007c7944 */ /* 0x007fea0003c00000 */
[----:B------:R-:W-:Y:S05]  /*0b90*/  BRA `(.L_x_29) ;  /* 0x0000000000107947 */ /* 0x000fea0003800000 */
.L_x_28:
[----:B012---:R-:W-:Y:S01]  /*0ba0*/  FMUL.FTZ R23, R0, R19 ;  /* 0x0000001300177220 */ /* 0x007fe20000410000 */
[----:B------:R-:W-:-:S03]  /*0bb0*/  FMUL.FTZ R2, R19, 0.5 ;  /* 0x3f00000013027820 */ /* 0x000fc60000410000 */
[----:B------:R-:W-:-:S04]  /*0bc0*/  FFMA R0, -R23, R23, R0 ;  /* 0x0000001717007223 */ /* 0x000fc80000000100 */
[----:B------:R-:W-:-:S07]  /*0bd0*/  FFMA R23, R0, R2, R23 ;  /* 0x0000000200177223 */ /* 0x000fce0000000017 */
.L_x_29:
[----:B------:R-:W-:Y:S05]  /*0be0*/  BSYNC.RECONVERGENT B0 ;  /* 0x0000000000007941 */ /* 0x000fea0003800200 */
.L_x_27:
[----:B------:R3:W-:Y:S02]  /*0bf0*/  STG.E desc[UR6][R16.64+0x200], R23 ;  /* 0x0002001710007986 */ /* 0x0007e4000c101906 */
.L_x_24:
[----:B------:R-:W-:Y:S05]  /*0c00*/  BSYNC.RECONVERGENT B2 ;  /* 0x0000000000027941 */ /* 0x000fea0003800200 */
.L_x_23:
[----:B------:R-:W-:Y:S01]  /*0c10*/  VIADD R11, R11, 0x4 ;  /* 0x000000040b0b7836 */ /* 0x000fe20000000000 */
[----:B------:R-:W-:Y:S02]  /*0c20*/  IADD3 R10, PT, PT, R10, 0x200, RZ ;  /* 0x000002000a0a7810 */ /* 0x000fe40007ffe0ff */
[----:B------:R-:W-:Y:S02]  /*0c30*/  IADD3 R9, PT, PT, R9, 0x200, RZ ;  /* 0x0000020009097810 */ /* 0x000fe40007ffe0ff */
[----:B------:R-:W-:-:S13]  /*0c40*/  ISETP.NE.AND P0, PT, R11, RZ, PT ;  /* 0x000000ff0b00720c */ /* 0x000fda0003f05270 */
[----:B------:R-:W-:Y:S05]  /*0c50*/  @P0 BRA `(.L_x_30) ;  /* 0xfffffff4008c0947 */ /* 0x000fea000383ffff */
.L_x_1:
[----:B------:R-:W-:-:S13]  /*0c60*/  ISETP.NE.AND P0, PT, R6, RZ, PT ;  /* 0x000000ff0600720c */ /* 0x000fda0003f05270 */
[----:B------:R-:W-:Y:S05]  /*0c70*/  @!P0 EXIT ;  /* 0x000000000000894d */ /* 0x000fea0003800000 */
[----:B------:R-:W-:-:S13]  /*0c80*/  ISETP.NE.AND P0, PT, R6, 0x1, PT ;  /* 0x000000010600780c */ /* 0x000fda0003f05270 */
[----:B------:R-:W-:Y:S05]  /*0c90*/  @!P0 BRA `(.L_x_31) ;  /* 0x0000000400408947 */ /* 0x000fea0003800000 */
[----:B-1----:R-:W-:Y:S01]  /*0ca0*/  LEA R6, R8, R5, 0x7 ;  /* 0x0000000508067211 */ /* 0x002fe200078e38ff */
[----:B------:R-:W-:Y:S03]  /*0cb0*/  BSSY.RECONVERGENT B2, `(.L_x_32) ;  /* 0x0000026000027945 */ /* 0x000fe60003800200 */
[C---:B------:R-:W-:Y:S01]  /*0cc0*/  ISETP.GE.AND P0, PT, R6.reuse, R3, PT ;  /* 0x000000030600720c */ /* 0x040fe20003f06270 */
[----:B------:R-:W-:-:S12]  /*0cd0*/  IMAD.WIDE R10, R6, 0x4, R14 ;  /* 0x00000004060a7825 */ /* 0x000fd800078e020e */
[----:B------:R-:W-:Y:S05]  /*0ce0*/  @P0 BRA `(.L_x_33) ;  /* 0x0000000000880947 */ /* 0x000fea0003800000 */
[----:B------:R-:W1:Y:S01]  /*0cf0*/  MUFU.RCP R0, R7 ;  /* 0x0000000700007308 */ /* 0x000e620000001000 */
[----:B------:R-:W-:Y:S01]  /*0d00*/  I2FP.F32.S32 R9, R6 ;  /* 0x0000000600097245 */ /* 0x000fe20000201400 */
[----:B------:R-:W-:Y:S04]  /*0d10*/  BSSY.RECONVERGENT B3, `(.L_x_34) ;  /* 0x000000d000037945 */ /* 0x000fe80003800200 */
[----:B------:R-:W-:-:S04]  /*0d20*/  FADD R12, R4, R9 ;  /* 0x00000009040c7221 */ /* 0x000fc80000000000 */
[----:B------:R-:W4:Y:S01]  /*0d30*/  FCHK P0, R12, R7 ;  /* 0x000000070c007302 */ /* 0x000f220000000000 */
[----:B-1----:R-:W-:-:S04]  /*0d40*/  FFMA R13, -R7, R0, 1 ;  /* 0x3f800000070d7423 */ /* 0x002fc80000000100 */
        /* <DEDUP_REMOVED lines=8> */
[----:B0-23--:R-:W-:Y:S05]  /*0dd0*/  CALL.REL.NOINC `($__internal_1_$__cuda_sm3x_div_rn_noftz_f32_slowpath) ;  /* 0x0000001800407944 */ /* 0x00dfea0003c00000 */
.L_x_35:
[----:B------:R-:W-:Y:S05]  /*0de0*/  BSYNC.RECONVERGENT B3 ;  /* 0x0000000000037941 */ /* 0x000fea0003800200 */
.L_x_34:
[----:B------:R-:W1:Y:S01]  /*0df0*/  LDCU UR4, c[0x0][0x38c] ;  /* 0x00007180ff0477ac */ /* 0x000e620008000800 */
[----:B------:R-:W-:Y:S01]  /*0e00*/  BSSY.RECONVERGENT B0, `(.L_x_36) ;  /* 0x000000f000007945 */ /* 0x000fe20003800200 */
[----:B-1----:R-:W-:-:S04]  /*0e10*/  FADD R0, R0, -UR4 ;  /* 0x8000000400007e21 */ /* 0x002fc80008000000 */
[----:B------:R-:W-:-:S04]  /*0e20*/  FMUL R0, R0, R0 ;  /* 0x0000000000007220 */ /* 0x000fc80000400000 */
[----:B------:R1:W4:Y:S01]  /*0e30*/  MUFU.RSQ R9, R0 ;  /* 0x0000000000097308 */ /* 0x0003220000001400 */
[----:B------:R-:W-:-:S04]  /*0e40*/  IADD3 R2, PT, PT, R0, -0xd000000, RZ ;  /* 0xf300000000027810 */ /* 0x000fc80007ffe0ff */
[----:B------:R-:W-:-:S13]  /*0e50*/  ISETP.GT.U32.AND P0, PT, R2, 0x727fffff, PT ;  /* 0x727fffff0200780c */ /* 0x000fda0003f04070 */
[----:B-1--4-:R-:W-:Y:S05]  /*0e60*/  @!P0 BRA `(.L_x_37) ;  /* 0x0000000000108947 */ /* 0x012fea0003800000 */
[----:B------:R-:W-:Y:S02]  /*0e70*/  MOV R2, R0 ;  /* 0x0000000000027202 */ /* 0x000fe40000000f00 */
[----:B------:R-:W-:-:S07]  /*0e80*/  MOV R0, 0xea0 ;  /* 0x00000ea000007802 */ /* 0x000fce0000000f00 */
[----:B0-23--:R-:W-:Y:S05]  /*0e90*/  CALL.REL.NOINC `($__internal_0_$__cuda_sm20_sqrt_rn_f32_slowpath) ;  /* 0x0000001400b87944 */ /* 0x00dfea0003c00000 */
[----:B------:R-:W-:Y:S05]  /*0ea0*/  BRA `(.L_x_38) ;  /* 0x0000000000107947 */ /* 0x000fea0003800000 */
.L_x_37:
[----:B0-23--:R-:W-:Y:S01]  /*0eb0*/  FMUL.FTZ R23, R0, R9 ;  /* 0x0000000900177220 */ /* 0x00dfe20000410000 */
[----:B------:R-:W-:-:S03]  /*0ec0*/  FMUL.FTZ R2, R9, 0.5 ;  /* 0x3f00000009027820 */ /* 0x000fc60000410000 */
[----:B------:R-:W-:-:S04]  /*0ed0*/  FFMA R0, -R23, R23, R0 ;  /* 0x0000001717007223 */ /* 0x000fc80000000100 */
[----:B------:R-:W-:-:S07]  /*0ee0*/  FFMA R23, R0, R2, R23 ;  /* 0x0000000200177223 */ /* 0x000fce0000000017 */
.L_x_38:
[----:B------:R-:W-:Y:S05]  /*0ef0*/  BSYNC.RECONVERGENT B0 ;  /* 0x0000000000007941 */ /* 0x000fea0003800200 */
.L_x_36:
[----:B------:R1:W-:Y:S02]  /*0f00*/  STG.E desc[UR6][R10.64], R23 ;  /* 0x000000170a007986 */ /* 0x0003e4000c101906 */
.L_x_33:
[----:B------:R-:W-:Y:S05]  /*0f10*/  BSYNC.RECONVERGENT B2 ;  /* 0x0000000000027941 */ /* 0x000fea0003800200 */
.L_x_32:
[----:B------:R-:W-:Y:S01]  /*0f20*/  VIADD R6, R6, 0x80 ;  /* 0x0000008006067836 */ /* 0x000fe20000000000 */
[----:B------:R-:W-:Y:S04]  /*0f30*/  BSSY.RECONVERGENT B2, `(.L_x_39) ;  /* 0x0000025000027945 */ /* 0x000fe80003800200 */
[----:B------:R-:W-:-:S13]  /*0f40*/  ISETP.GE.AND P0, PT, R6, R3, PT ;  /* 0x000000030600720c */ /* 0x000fda0003f06270 */
[----:B------:R-:W-:Y:S05]  /*0f50*/  @P0 BRA `(.L_x_40) ;  /* 0x0000000000880947 */ /* 0x000fea0003800000 */
[----:B------:R-:W4:Y:S01]  /*0f60*/  MUFU.RCP R0, R7 ;  /* 0x0000000700007308 */ /* 0x000f220000001000 */
[----:B------:R-:W-:Y:S01]  /*0f70*/  I2FP.F32.S32 R9, R6 ;  /* 0x0000000600097245 */ /* 0x000fe20000201400 */
[----:B------:R-:W-:Y:S04]  /*0f80*/  BSSY.RECONVERGENT B3, `(.L_x_41) ;  /* 0x000000d000037945 */ /* 0x000fe80003800200 */
[----:B------:R-:W-:-:S04]  /*0f90*/  FADD R6, R4, R9 ;  /* 0x0000000904067221 */ /* 0x000fc80000000000 */
[----:B------:R-:W5:Y:S01]  /*0fa0*/  FCHK P0, R6, R7 ;  /* 0x0000000706007302 */ /* 0x000f620000000000 */
[----:B----4-:R-:W-:-:S04]  /*0fb0*/  FFMA R13, -R7, R0, 1 ;  /* 0x3f800000070d7423 */ /* 0x010fc80000000100 */
[----:B------:R-:W-:-:S04]  /*0fc0*/  FFMA R0, R0, R13, R0 ;  /* 0x0000000d00007223 */ /* 0x000fc80000000000 */
[----:B------:R-:W-:-:S04]  /*0fd0*/  FFMA R2, R0, R6, RZ ;  /* 0x0000000600027223 */ /* 0x000fc800000000ff */
[----:B------:R-:W-:-:S04]  /*0fe0*/  FFMA R9, -R7, R2, R6 ;  /* 0x0000000207097223 */ /* 0x000fc80000000106 */
[----:B------:R-:W-:Y:S01]  /*0ff0*/  FFMA R0, R0, R9, R2 ;  /* 0x0000000900007223 */ /* 0x000fe20000000002 */
[----:B-----5:R-:W-:Y:S06]  /*1000*/  @!P0 BRA `(.L_x_42) ;  /* 0x0000000000108947 */ /* 0x020fec0003800000 */
[----:B------:R-:W-:Y:S02]  /*1010*/  MOV R0, R6 ;  /* 0x0000000600007202 */ /* 0x000fe40000000f00 */
[----:B------:R-:W-:Y:S02]  /*1020*/  MOV R24, R7 ;  /* 0x0000000700187202 */ /* 0x000fe40000000f00 */
[----:B------:R-:W-:-:S07]  /*1030*/  MOV R2, 0x1050 ;  /* 0x0000105000027802 */ /* 0x000fce0000000f00 */
[----:B0123--:R-:W-:Y:S05]  /*1040*/  CALL.REL.NOINC `($__internal_1_$__cuda_sm3x_div_rn_noftz_f32_slowpath) ;  /* 0x0000001400a47944 */ /* 0x00ffea0003c00000 */
.L_x_42:
[----:B------:R-:W-:Y:S05]  /*1050*/  BSYNC.RECONVERGENT B3 ;  /* 0x0000000000037941 */ /* 0x000fea0003800200 */
.L_x_41:
[----:B------:R-:W4:Y:S01]  /*1060*/  LDCU UR4, c[0x0][0x38c] ;  /* 0x00007180ff0477ac */ /* 0x000f220008000800 */
[----:B------:R-:W-:Y:S01]  /*1070*/  BSSY.RECONVERGENT B0, `(.L_x_43) ;  /* 0x000000f000007945 */ /* 0x000fe20003800200 */
[----:B----4-:R-:W-:-:S04]  /*1080*/  FADD R0, R0, -UR4 ;  /* 0x8000000400007e21 */ /* 0x010fc80008000000 */
[----:B------:R-:W-:-:S04]  /*1090*/  FMUL R0, R0, R0 ;  /* 0x0000000000007220 */ /* 0x000fc80000400000 */
[----:B------:R4:W5:Y:S01]  /*10a0*/  MUFU.RSQ R9, R0 ;  /* 0x0000000000097308 */ /* 0x0009620000001400 */
[----:B------:R-:W-:-:S04]  /*10b0*/  IADD3 R2, PT, PT, R0, -0xd000000, RZ ;  /* 0xf300000000027810 */ /* 0x000fc80007ffe0ff */
[----:B------:R-:W-:-:S13]  /*10c0*/  ISETP.GT.U32.AND P0, PT, R2, 0x727fffff, PT ;  /* 0x727fffff0200780c */ /* 0x000fda0003f04070 */
[----:B----45:R-:W-:Y:S05]  /*10d0*/  @!P0 BRA `(.L_x_44) ;  /* 0x0000000000108947 */ /* 0x030fea0003800000 */
[----:B------:R-:W-:Y:S01]  /*10e0*/  IMAD.MOV.U32 R2, RZ, RZ, R0 ;  /* 0x000000ffff027224 */ /* 0x000fe200078e0000 */
[----:B------:R-:W-:-:S07]  /*10f0*/  MOV R0, 0x1110 ;  /* 0x0000111000007802 */ /* 0x000fce0000000f00 */
[----:B0123--:R-:W-:Y:S05]  /*1100*/  CALL.REL.NOINC `($__internal_0_$__cuda_sm20_sqrt_rn_f32_slowpath) ;  /* 0x00000014001c7944 */ /* 0x00ffea0003c00000 */
[----:B------:R-:W-:Y:S05]  /*1110*/  BRA `(.L_x_45) ;  /* 0x0000000000107947 */ /* 0x000fea0003800000 */
.L_x_44:
[----:B0123--:R-:W-:Y:S01]  /*1120*/  FMUL.FTZ R23, R0, R9 ;  /* 0x0000000900177220 */ /* 0x00ffe20000410000 */
[----:B------:R-:W-:-:S03]  /*1130*/  FMUL.FTZ R2, R9, 0.5 ;  /* 0x3f00000009027820 */ /* 0x000fc60000410000 */
[----:B------:R-:W-:-:S04]  /*1140*/  FFMA R0, -R23, R23, R0 ;  /* 0x0000001717007223 */ /* 0x000fc80000000100 */
[----:B------:R-:W-:-:S07]  /*1150*/  FFMA R23, R0, R2, R23 ;  /* 0x0000000200177223 */ /* 0x000fce0000000017 */
.L_x_45:
[----:B------:R-:W-:Y:S05]  /*1160*/  BSYNC.RECONVERGENT B0 ;  /* 0x0000000000007941 */ /* 0x000fea0003800200 */
.L_x_43:
[----:B------:R4:W-:Y:S02]  /*1170*/  STG.E desc[UR6][R10.64+0x200], R23 ;  /* 0x000200170a007986 */ /* 0x0009e4000c101906 */
.L_x_40:
[----:B------:R-:W-:Y:S05]  /*1180*/  BSYNC.RECONVERGENT B2 ;  /* 0x0000000000027941 */ /* 0x000fea0003800200 */
.L_x_39:
[----:B------:R-:W-:-:S07]  /*1190*/  IADD3 R8, PT, PT, R8, 0x2, RZ ;  /* 0x0000000208087810 */ /* 0x000fce0007ffe0ff */
.L_x_31:
[----:B------:R-:W5:Y:S02]  /*11a0*/  LDC R0, c[0x0][0x388] ;  /* 0x0000e200ff007b82 */ /* 0x000f640000000800 */
[----:B-----5:R-:W-:-:S04]  /*11b0*/  LOP3.LUT R0, R0, 0x1, RZ, 0xc0, !PT ;  /* 0x0000000100007812 */ /* 0x020fc800078ec0ff */
[----:B------:R-:W-:-:S13]  /*11c0*/  ISETP.NE.U32.AND P0, PT, R0, 0x1, PT ;  /* 0x000000010000780c */ /* 0x000fda0003f05070 */
[----:B------:R-:W-:Y:S05]  /*11d0*/  @P0 EXIT ;  /* 0x000000000000094d */ /* 0x000fea0003800000 */
[----:B-1----:R-:W-:-:S04]  /*11e0*/  LEA R5, R8, R5, 0x7 ;  /* 0x0000000508057211 */ /* 0x002fc800078e38ff */
[----:B------:R-:W-:-:S13]  /*11f0*/  ISETP.GE.AND P0, PT, R5, R3, PT ;  /* 0x000000030500720c */ /* 0x000fda0003f06270 */
[----:B------:R-:W-:Y:S05]  /*1200*/  @P0 EXIT ;  /* 0x000000000000094d */ /* 0x000fea0003800000 */
[----:B------:R-:W1:Y:S01]  /*1210*/  MUFU.RCP R0, R7 ;  /* 0x0000000700007308 */ /* 0x000e620000001000 */
[----:B------:R-:W-:Y:S01]  /*1220*/  I2FP.F32.S32 R3, R5 ;  /* 0x0000000500037245 */ /* 0x000fe20000201400 */
[----:B------:R-:W-:Y:S04]  /*1230*/  BSSY.RECONVERGENT B2, `(.L_x_46) ;  /* 0x000000d000027945 */ /* 0x000fe80003800200 */
[----:B------:R-:W-:-:S04]  /*1240*/  FADD R4, R4, R3 ;  /* 0x0000000304047221 */ /* 0x000fc80000000000 */
[----:B------:R-:W5:Y:S01]  /*1250*/  FCHK P0, R4, R7 ;  /* 0x0000000704007302 */ /* 0x000f620000000000 */
[----:B-1----:R-:W-:-:S04]  /*1260*/  FFMA R9, -R7, R0, 1 ;  /* 0x3f80000007097423 */ /* 0x002fc80000000100 */
[----:B------:R-:W-:-:S04]  /*1270*/  FFMA R0, R0, R9, R0 ;  /* 0x0000000900007223 */ /* 0x000fc80000000000 */
[----:B------:R-:W-:-:S04]  /*1280*/  FFMA R2, R0, R4, RZ ;  /* 0x0000000400027223 */ /* 0x000fc800000000ff */
[----:B------:R-:W-:-:S04]  /*1290*/  FFMA R3, -R7, R2, R4 ;  /* 0x0000000207037223 */ /* 0x000fc80000000104 */
[----:B------:R-:W-:Y:S01]  /*12a0*/  FFMA R0, R0, R3, R2 ;  /* 0x0000000300007223 */ /* 0x000fe20000000002 */
[----:B-----5:R-:W-:Y:S06]  /*12b0*/  @!P0 BRA `(.L_x_47) ;  /* 0x0000000000108947 */ /* 0x020fec0003800000 */
[----:B------:R-:W-:Y:S01]  /*12c0*/  MOV R0, R4 ;  /* 0x0000000400007202 */ /* 0x000fe20000000f00 */
[----:B------:R-:W-:Y:S01]  /*12d0*/  IMAD.MOV.U32 R24, RZ, RZ, R7 ;  /* 0x000000ffff187224 */ /* 0x000fe200078e0007 */
[----:B------:R-:W-:-:S07]  /*12e0*/  MOV R2, 0x1300 ;  /* 0x0000130000027802 */ /* 0x000fce0000000f00 */
[----:B0-234-:R-:W-:Y:S05]  /*12f0*/  CALL.REL.NOINC `($__internal_1_$__cuda_sm3x_div_rn_noftz_f32_slowpath) ;  /* 0x0000001000f87944 */ /* 0x01dfea0003c00000 */
.L_x_47:
[----:B------:R-:W-:Y:S05]  /*1300*/  BSYNC.RECONVERGENT B2 ;  /* 0x0000000000027941 */ /* 0x000fea0003800200 */
.L_x_46:
[----:B------:R-:W1:Y:S01]  /*1310*/  LDCU UR4, c[0x0][0x38c] ;  /* 0x00007180ff0477ac */ /* 0x000e620008000800 */
[----:B------:R-:W-:Y:S01]  /*1320*/  BSSY.RECONVERGENT B0, `(.L_x_48) ;  /* 0x000000f000007945 */ /* 0x000fe20003800200 */
[----:B-1----:R-:W-:-:S04]  /*1330*/  FADD R0, R0, -UR4 ;  /* 0x8000000400007e21 */ /* 0x002fc80008000000 */
[----:B------:R-:W-:-:S04]  /*1340*/  FMUL R0, R0, R0 ;  /* 0x0000000000007220 */ /* 0x000fc80000400000 */
[----:B------:R1:W5:Y:S01]  /*1350*/  MUFU.RSQ R3, R0 ;  /* 0x0000000000037308 */ /* 0x0003620000001400 */
[----:B------:R-:W-:-:S04]  /*1360*/  IADD3 R2, PT, PT, R0, -0xd000000, RZ ;  /* 0xf300000000027810 */ /* 0x000fc80007ffe0ff */
[----:B------:R-:W-:-:S13]  /*1370*/  ISETP.GT.U32.AND P0, PT, R2, 0x727fffff, PT ;  /* 0x727fffff0200780c */ /* 0x000fda0003f04070 */
[----:B-1---5:R-:W-:Y:S05]  /*1380*/  @!P0 BRA `(.L_x_49) ;  /* 0x0000000000108947 */ /* 0x022fea0003800000 */
[----:B------:R-:W-:Y:S02]  /*1390*/  MOV R2, R0 ;  /* 0x0000000000027202 */ /* 0x000fe40000000f00 */
[----:B------:R-:W-:-:S07]  /*13a0*/  MOV R0, 0x13c0 ;  /* 0x000013c000007802 */ /* 0x000fce0000000f00 */
[----:B0-234-:R-:W-:Y:S05]  /*13b0*/  CALL.REL.NOINC `($__internal_0_$__cuda_sm20_sqrt_rn_f32_slowpath) ;  /* 0x0000001000707944 */ /* 0x01dfea0003c00000 */
[----:B------:R-:W-:Y:S05]  /*13c0*/  BRA `(.L_x_50) ;  /* 0x0000000000107947 */ /* 0x000fea0003800000 */
.L_x_49:
[----:B0-234-:R-:W-:Y:S01]  /*13d0*/  FMUL.FTZ R23, R0, R3 ;  /* 0x0000000300177220 */ /* 0x01dfe20000410000 */
[----:B------:R-:W-:-:S03]  /*13e0*/  FMUL.FTZ R2, R3, 0.5 ;  /* 0x3f00000003027820 */ /* 0x000fc60000410000 */
[----:B------:R-:W-:-:S04]  /*13f0*/  FFMA R0, -R23, R23, R0 ;  /* 0x0000001717007223 */ /* 0x000fc80000000100 */
[----:B------:R-:W-:-:S07]  /*1400*/  FFMA R23, R0, R2, R23 ;  /* 0x0000000200177223 */ /* 0x000fce0000000017 */
.L_x_50:
[----:B------:R-:W-:Y:S05]  /*1410*/  BSYNC.RECONVERGENT B0 ;  /* 0x0000000000007941 */ /* 0x000fea0003800200 */
.L_x_48:
[----:B------:R-:W-:-:S05]  /*1420*/  IMAD.WIDE R14, R5, 0x4, R14 ;  /* 0x00000004050e7825 */ /* 0x000fca00078e020e */
[----:B------:R-:W-:Y:S01]  /*1430*/  STG.E desc[UR6][R14.64], R23 ;  /* 0x000000170e007986 */ /* 0x000fe2000c101906 */
[----:B------:R-:W-:Y:S05]  /*1440*/  EXIT ;  /* 0x000000000000794d */ /* 0x000fea0003800000 */
.L_x_0:
        /* <DEDUP_REMOVED lines=11> */
[----:B-1----:R-:W-:Y:S01]  /*1500*/  VIADD R5, R8, 0x100 ;  /* 0x0000010008057836 */ /* 0x002fe20000000000 */
[----:B------:R-:W-:Y:S01]  /*1510*/  LOP3.LUT R11, R10, 0x7ffffffc, RZ, 0xc0, !PT ;  /* 0x7ffffffc0a0b7812 */ /* 0x000fe200078ec0ff */
[----:B------:R-:W0:Y:S01]  /*1520*/  LDCU UR4, c[0x0][0x38c] ;  /* 0x00007180ff0477ac */ /* 0x000e220008000800 */
[----:B------:R-:W-:Y:S02]  /*1530*/  MOV R3, R8 ;  /* 0x0000000800037202 */ /* 0x000fe40000000f00 */
[----:B------:R-:W-:Y:S02]  /*1540*/  IADD3.X R13, PT, PT, RZ, R15, RZ, P0, !PT ;  /* 0x0000000fff0d7210 */ /* 0x000fe400007fe4ff */
[----:B------:R-:W-:-:S07]  /*1550*/  IADD3 R10, PT, PT, -R11, RZ, RZ ;  /* 0x000000ff0b0a7210 */ /* 0x000fce0007ffe1ff */
.L_x_72:
[----:B------:R-:W1:Y:S01]  /*1560*/  MUFU.RCP R17, R6 ;  /* 0x0000000600117308 */ /* 0x000e620000001000 */
[----:B------:R-:W-:Y:S01]  /*1570*/  VIADD R0, R5, 0xffffff00 ;  /* 0xffffff0005007836 */ /* 0x000fe20000000000 */
[----:B------:R-:W-:Y:S04]  /*1580*/  BSSY.RECONVERGENT B2, `(.L_x_52) ;  /* 0x000000f000027945 */ /* 0x000fe80003800200 */
[----:B------:R-:W-:-:S05]  /*1590*/  I2FP.F32.S32 R9, R0 ;  /* 0x0000000000097245 */ /* 0x000fca0000201400 */
[----:B------:R-:W-:-:S04]  /*15a0*/  FADD R19, R4, R9 ;  /* 0x0000000904137221 */ /* 0x000fc80000000000 */
[----:B------:R-:W2:Y:S01]  /*15b0*/  FCHK P0, R19, R6 ;  /* 0x0000000613007302 */ /* 0x000ea20000000000 */
[----:B-1----:R-:W-:-:S04]  /*15c0*/  FFMA R0, -R6, R17, 1 ;  /* 0x3f80000006007423 */ /* 0x002fc80000000111 */
[----:B------:R-:W-:Y:S01]  /*15d0*/  FFMA R0, R17, R0, R17 ;  /* 0x0000000011007223 */ /* 0x000fe20000000011 */
[----:B------:R-:W-:-:S04]  /*15e0*/  IMAD.WIDE R16, R3, 0x4, R12 ;  /* 0x0000000403107825 */ /* 0x000fc800078e020c */
[----:B------:R-:W-:-:S04]  /*15f0*/  FFMA R9, R0, R19, RZ ;  /* 0x0000001300097223 */ /* 0x000fc800000000ff */
[----:B------:R-:W-:-:S04]  /*1600*/  FFMA R2, -R6, R9, R19 ;  /* 0x0000000906027223 */ /* 0x000fc80000000113 */
[----:B------:R-:W-:Y:S01]  /*1610*/  FFMA R0, R0, R2, R9 ;  /* 0x0000000200007223 */ /* 0x000fe20000000009 */
[----:B--2---:R-:W-:Y:S06]  /*1620*/  @!P0 BRA `(.L_x_53) ;  /* 0x0000000000108947 */ /* 0x004fec0003800000 */
[----:B------:R-:W-:Y:S02]  /*1630*/  MOV R0, R19 ;  /* 0x0000001300007202 */ /* 0x000fe40000000f00 */
[----:B------:R-:W-:Y:S02]  /*1640*/  MOV R24, R6 ;  /* 0x0000000600187202 */ /* 0x000fe40000000f00 */
[----:B------:R-:W-:-:S07]  /*1650*/  MOV R2, 0x1670 ;  /* 0x0000167000027802 */ /* 0x000fce0000000f00 */
[----:B0-----:R-:W-:Y:S05]  /*1660*/  CALL.REL.NOINC `($__internal_1_$__cuda_sm3x_div_rn_noftz_f32_slowpath) ;  /* 0x00000010001c7944 */ /* 0x001fea0003c00000 */
.L_x_53:
[----:B0-----:R-:W-:Y:S05]  /*1670*/  BSYNC.RECONVERGENT B2 ;  /* 0x0000000000027941 */ /* 0x001fea0003800200 */
.L_x_52:
[----:B------:R-:W-:Y:S01]  /*1680*/  FADD R0, R0, -UR4 ;  /* 0x8000000400007e21 */ /* 0x000fe20008000000 */
[----:B------:R-:W-:Y:S03]  /*1690*/  BSSY.RECONVERGENT B0, `(.L_x_54) ;  /* 0x000000e000007945 */ /* 0x000fe60003800200 */
[----:B------:R-:W-:-:S04]  /*16a0*/  FMUL R0, R0, R0 ;  /* 0x0000000000007220 */ /* 0x000fc80000400000 */
[----:B------:R0:W1:Y:S01]  /*16b0*/  MUFU.RSQ R9, R0 ;  /* 0x0000000000097308 */ /* 0x0000620000001400 */
[----:B------:R-:W-:-:S04]  /*16c0*/  IADD3 R2, PT, PT, R0, -0xd000000, RZ ;  /* 0xf300000000027810 */ /* 0x000fc80007ffe0ff */
[----:B------:R-:W-:-:S13]  /*16d0*/  ISETP.GT.U32.AND P0, PT, R2, 0x727fffff, PT ;  /* 0x727fffff0200780c */ /* 0x000fda0003f04070 */
[----:B01----:R-:W-:Y:S05]  /*16e0*/  @!P0 BRA `(.L_x_55) ;  /* 0x0000000000108947 */ /* 0x003fea0003800000 */
[----:B------:R-:W-:Y:S01]  /*16f0*/  IMAD.MOV.U32 R2, RZ, RZ, R0 ;  /* 0x000000ffff027224 */ /* 0x000fe200078e0000 */
[----:B------:R-:W-:-:S07]  /*1700*/  MOV R0, 0x1720 ;  /* 0x0000172000007802 */ /* 0x000fce0000000f00 */
[----:B------:R-:W-:Y:S05]  /*1710*/  CALL.REL.NOINC `($__internal_0_$__cuda_sm20_sqrt_rn_f32_slowpath) ;  /* 0x0000000c00987944 */ /* 0x000fea0003c00000 */
[----:B------:R-:W-:Y:S05]  /*1720*/  BRA `(.L_x_56) ;  /* 0x0000000000107947 */ /* 0x000fea0003800000 */
.L_x_55:
[----:B------:R-:W-:Y:S01]  /*1730*/  FMUL.FTZ R23, R0, R9 ;  /* 0x0000000900177220 */ /* 0x000fe20000410000 */
[----:B------:R-:W-:-:S03]  /*1740*/  FMUL.FTZ R2, R9, 0.5 ;  /* 0x3f00000009027820 */ /* 0x000fc60000410000 */
[----:B------:R-:W-:-:S04]  /*1750*/  FFMA R0, -R23, R23, R0 ;  /* 0x0000001717007223 */ /* 0x000fc80000000100 */
[----:B------:R-:W-:-:S07]  /*1760*/  FFMA R23, R0, R2, R23 ;  /* 0x0000000200177223 */ /* 0x000fce0000000017 */
.L_x_56:
[----:B------:R-:W-:Y:S05]  /*1770*/  BSYNC.RECONVERGENT B0 ;  /* 0x0000000000007941 */ /* 0x000fea0003800200 */
.L_x_54:
[----:B------:R-:W0:Y:S01]  /*1780*/  MUFU.RCP R21, R6 ;  /* 0x0000000600157308 */ /* 0x000e220000001000 */
[----:B------:R-:W-:Y:S01]  /*1790*/  IADD3 R0, PT, PT, R5, -0x80, RZ ;  /* 0xffffff8005007810 */ /* 0x000fe20007ffe0ff */
[----:B------:R1:W-:Y:S01]  /*17a0*/  STG.E desc[UR6][R16.64+-0x400], R23 ;  /* 0xfffc001710007986 */ /* 0x0003e2000c101906 */
[----:B------:R-:W-:Y:S02]  /*17b0*/  BSSY.RECONVERGENT B2, `(.L_x_57) ;  /* 0x000000e000027945 */ /* 0x000fe40003800200 */
[----:B------:R-:W-:-:S05]  /*17c0*/  I2FP.F32.S32 R9, R0 ;  /* 0x0000000000097245 */ /* 0x000fca0000201400 */
[----:B------:R-:W-:-:S04]  /*17d0*/  FADD R19, R4, R9 ;  /* 0x0000000904137221 */ /* 0x000fc80000000000 */
[----:B------:R-:W2:Y:S01]  /*17e0*/  FCHK P0, R19, R6 ;  /* 0x0000000613007302 */ /* 0x000ea20000000000 */
[----:B0-----:R-:W-:-:S04]  /*17f0*/  FFMA R0, -R6, R21, 1 ;  /* 0x3f80000006007423 */ /* 0x001fc80000000115 */
[----:B------:R-:W-:-:S04]  /*1800*/  FFMA R0, R21, R0, R21 ;  /* 0x0000000015007223 */ /* 0x000fc80000000015 */
[----:B------:R-:W-:-:S04]  /*1810*/  FFMA R9, R0, R19, RZ ;  /* 0x0000001300097223 */ /* 0x000fc800000000ff */
[----:B------:R-:W-:-:S04]  /*1820*/  FFMA R2, -R6, R9, R19 ;  /* 0x0000000906027223 */ /* 0x000fc80000000113 */
[----:B------:R-:W-:Y:S01]  /*1830*/  FFMA R0, R0, R2, R9 ;  /* 0x0000000200007223 */ /* 0x000fe20000000009 */
[----:B-12---:R-:W-:Y:S06]  /*1840*/  @!P0 BRA `(.L_x_58) ;  /* 0x0000000000108947 */ /* 0x006fec0003800000 */
[----:B------:R-:W-:Y:S02]  /*1850*/  MOV R0, R19 ;  /* 0x0000001300007202 */ /* 0x000fe40000000f00 */
[----:B------:R-:W-:Y:S02]  /*1860*/  MOV R24, R6 ;  /* 0x0000000600187202 */ /* 0x000fe40000000f00 */
[----:B------:R-:W-:-:S07]  /*1870*/  MOV R2, 0x1890 ;  /* 0x0000189000027802 */ /* 0x000fce0000000f00 */
[----:B------:R-:W-:Y:S05]  /*1880*/  CALL.REL.NOINC `($__internal_1_$__cuda_sm3x_div_rn_noftz_f32_slowpath) ;  /* 0x0000000c00947944 */ /* 0x000fea0003c00000 */
.L_x_58:
[----:B------:R-:W-:Y:S05]  /*1890*/  BSYNC.RECONVERGENT B2 ;  /* 0x0000000000027941 */ /* 0x000fea0003800200 */
.L_x_57:
        /* <DEDUP_REMOVED lines=11> */
.L_x_60:
[----:B------:R-:W-:Y:S01]  /*1950*/  FMUL.FTZ R23, R0, R9 ;  /* 0x0000000900177220 */ /* 0x000fe20000410000 */
[----:B------:R-:W-:-:S03]  /*1960*/  FMUL.FTZ R2, R9, 0.5 ;  /* 0x3f00000009027820 */ /* 0x000fc60000410000 */
[----:B------:R-:W-:-:S04]  /*1970*/  FFMA R0, -R23, R23, R0 ;  /* 0x0000001717007223 */ /* 0x000fc80000000100 */
[----:B------:R-:W-:-:S07]  /*1980*/  FFMA R23, R0, R2, R23 ;  /* 0x0000000200177223 */ /* 0x000fce0000000017 */
.L_x_61:
[----:B------:R-:W-:Y:S05]  /*1990*/  BSYNC.RECONVERGENT B0 ;  /* 0x0000000000007941 */ /* 0x000fea0003800200 */
.L_x_59:
[----:B------:R-:W0:Y:S01]  /*19a0*/  MUFU.RCP R21, R6 ;  /* 0x0000000600157308 */ /* 0x000e220000001000 */
[----:B------:R-:W-:Y:S01]  /*19b0*/  I2FP.F32.S32 R9, R5 ;  /* 0x0000000500097245 */ /* 0x000fe20000201400 */
[----:B------:R1:W-:Y:S01]  /*19c0*/  STG.E desc[UR6][R16.64+-0x200], R23 ;  /* 0xfffe001710007986 */ /* 0x0003e2000c101906 */
[----:B------:R-:W-:Y:S03]  /*19d0*/  BSSY.RECONVERGENT B2, `(.L_x_62) ;  /* 0x000000e000027945 */ /* 0x000fe60003800200 */
[----:B------:R-:W-:-:S04]  /*19e0*/  FADD R19, R4, R9 ;  /* 0x0000000904137221 */ /* 0x000fc80000000000 */
[----:B------:R-:W2:Y:S01]  /*19f0*/  FCHK P0, R19, R6 ;  /* 0x0000000613007302 */ /* 0x000ea20000000000 */
[----:B0-----:R-:W-:-:S04]  /*1a00*/  FFMA R0, -R6, R21, 1 ;  /* 0x3f80000006007423 */ /* 0x001fc80000000115 */
[----:B------:R-:W-:-:S04]  /*1a10*/  FFMA R0, R21, R0, R21 ;  /* 0x0000000015007223 */ /* 0x000fc80000000015 */
[----:B------:R-:W-:-:S04]  /*1a20*/  FFMA R9, R0, R19, RZ ;  /* 0x0000001300097223 */ /* 0x000fc800000000ff */
[----:B------:R-:W-:-:S04]  /*1a30*/  FFMA R2, -R6, R9, R19 ;  /* 0x0000000906027223 */ /* 0x000fc80000000113 */
[----:B------:R-:W-:Y:S01]  /*1a40*/  FFMA R0, R0, R2, R9 ;  /* 0x0000000200007223 */ /* 0x000fe20000000009 */
[----:B------:R-:W-:Y:S01]  /*1a50*/  IADD3 R9, PT, PT, R5, 0x80, RZ ;  /* 0x0000008005097810 */ /* 0x000fe20007ffe0ff */
[----:B-12---:R-:W-:Y:S06]  /*1a60*/  @!P0 BRA `(.L_x_63) ;  /* 0x0000000000108947 */ /* 0x006fec0003800000 */
[----:B------:R-:W-:Y:S01]  /*1a70*/  MOV R0, R19 ;  /* 0x0000001300007202 */ /* 0x000fe20000000f00 */
[----:B------:R-:W-:Y:S01]  /*1a80*/  IMAD.MOV.U32 R24, RZ, RZ, R6 ;  /* 0x000000ffff187224 */ /* 0x000fe200078e0006 */
[----:B------:R-:W-:-:S07]  /*1a90*/  MOV R2, 0x1ab0 ;  /* 0x00001ab000027802 */ /* 0x000fce0000000f00 */
[----:B------:R-:W-:Y:S05]  /*1aa0*/  CALL.REL.NOINC `($__internal_1_$__cuda_sm3x_div_rn_noftz_f32_slowpath) ;  /* 0x0000000c000c7944 */ /* 0x000fea0003c00000 */
.L_x_63:
[----:B------:R-:W-:Y:S05]  /*1ab0*/  BSYNC.RECONVERGENT B2 ;  /* 0x0000000000027941 */ /* 0x000fea0003800200 */
.L_x_62:
[----:B------:R-:W-:Y:S01]  /*1ac0*/  FADD R0, R0, -UR4 ;  /* 0x8000000400007e21 */ /* 0x000fe20008000000 */
[----:B------:R-:W-:Y:S03]  /*1ad0*/  BSSY.RECONVERGENT B0, `(.L_x_64) ;  /* 0x000000e000007945 */ /* 0x000fe60003800200 */
[----:B------:R-:W-:-:S04]  /*1ae0*/  FMUL R0, R0, R0 ;  /* 0x0000000000007220 */ /* 0x000fc80000400000 */
[----:B------:R0:W1:Y:S01]  /*1af0*/  MUFU.RSQ R19, R0 ;  /* 0x0000000000137308 */ /* 0x0000620000001400 */
[----:B------:R-:W-:-:S04]  /*1b00*/  IADD3 R2, PT, PT, R0, -0xd000000, RZ ;  /* 0xf300000000027810 */ /* 0x000fc80007ffe0ff */
[----:B------:R-:W-:-:S13]  /*1b10*/  ISETP.GT.U32.AND P0, PT, R2, 0x727fffff, PT ;  /* 0x727fffff0200780c */ /* 0x000fda0003f04070 */
[----:B01----:R-:W-:Y:S05]  /*1b20*/  @!P0 BRA `(.L_x_65) ;  /* 0x0000000000108947 */ /* 0x003fea0003800000 */
[----:B------:R-:W-:Y:S02]  /*1b30*/  MOV R2, R0 ;  /* 0x0000000000027202 */ /* 0x000fe40000000f00 */
[----:B------:R-:W-:-:S07]  /*1b40*/  MOV R0, 0x1b60 ;  /* 0x00001b6000007802 */ /* 0x000fce0000000f00 */
[----:B------:R-:W-:Y:S05]  /*1b50*/  CALL.REL.NOINC `($__internal_0_$__cuda_sm20_sqrt_rn_f32_slowpath) ;  /* 0x0000000800887944 */ /* 0x000fea0003c00000 */
[----:B------:R-:W-:Y:S05]  /*1b60*/  BRA `(.L_x_66) ;  /* 0x0000000000107947 */ /* 0x000fea0003800000 */
.L_x_65:
[----:B------:R-:W-:Y:S01]  /*1b70*/  FMUL.FTZ R23, R0, R19 ;  /* 0x0000001300177220 */ /* 0x000fe20000410000 */
[----:B------:R-:W-:-:S03]  /*1b80*/  FMUL.FTZ R2, R19, 0.5 ;  /* 0x3f00000013027820 */ /* 0x000fc60000410000 */
[----:B------:R-:W-:-:S04]  /*1b90*/  FFMA R0, -R23, R23, R0 ;  /* 0x0000001717007223 */ /* 0x000fc80000000100 */
[----:B------:R-:W-:-:S07]  /*1ba0*/  FFMA R23, R0, R2, R23 ;  /* 0x0000000200177223 */ /* 0x000fce0000000017 */
.L_x_66:
[----:B------:R-:W-:Y:S05]  /*1bb0*/  BSYNC.RECONVERGENT B0 ;  /* 0x0000000000007941 */ /* 0x000fea0003800200 */
.L_x_64:
        /* <DEDUP_REMOVED lines=12> */
[----:B------:R-:W-:Y:S01]  /*1c80*/  MOV R0, R19 ;  /* 0x0000001300007202 */ /* 0x000fe20000000f00 */
[----:B------:R-:W-:Y:S01]  /*1c90*/  IMAD.MOV.U32 R24, RZ, RZ, R6 ;  /* 0x000000ffff187224 */ /* 0x000fe200078e0006 */
[----:B------:R-:W-:-:S07]  /*1ca0*/  MOV R2, 0x1cc0 ;  /* 0x00001cc000027802 */ /* 0x000fce0000000f00 */
[----:B------:R-:W-:Y:S05]  /*1cb0*/  CALL.REL.NOINC `($__internal_1_$__cuda_sm3x_div_rn_noftz_f32_slowpath) ;  /* 0x0000000800887944 */ /* 0x000fea0003c00000 */
.L_x_68:
[----:B------:R-:W-:Y:S05]  /*1cc0*/  BSYNC.RECONVERGENT B2 ;  /* 0x0000000000027941 */ /* 0x000fea0003800200 */
.L_x_67:
        /* <DEDUP_REMOVED lines=11> */
.L_x_70:
[----:B------:R-:W-:Y:S01]  /*1d80*/  FMUL.FTZ R23, R0, R9 ;  /* 0x0000000900177220 */ /* 0x000fe20000410000 */
[----:B------:R-:W-:-:S03]  /*1d90*/  FMUL.FTZ R2, R9, 0.5 ;  /* 0x3f00000009027820 */ /* 0x000fc60000410000 */
[----:B------:R-:W-:-:S04]  /*1da0*/  FFMA R0, -R23, R23, R0 ;  /* 0x0000001717007223 */ /* 0x000fc80000000100 */
[----:B------:R-:W-:-:S07]  /*1db0*/  FFMA R23, R0, R2, R23 ;  /* 0x0000000200177223 */ /* 0x000fce0000000017 */
.L_x_71:
[----:B------:R-:W-:Y:S05]  /*1dc0*/  BSYNC.RECONVERGENT B0 ;  /* 0x0000000000007941 */ /* 0x000fea0003800200 */
.L_x_69:
[----:B------:R2:W-:Y:S01]  /*1dd0*/  STG.E desc[UR6][R16.64+0x200], R23 ;  /* 0x0002001710007986 */ /* 0x0005e2000c101906 */
[----:B------:R-:W-:Y:S01]  /*1de0*/  IADD3 R10, PT, PT, R10, 0x4, RZ ;  /* 0x000000040a0a7810 */ /* 0x000fe20007ffe0ff */
[----:B------:R-:W-:Y:S01]  /*1df0*/  VIADD R5, R5, 0x200 ;  /* 0x0000020005057836 */ /* 0x000fe20000000000 */
[----:B------:R-:W-:Y:S02]  /*1e00*/  IADD3 R3, PT, PT, R3, 0x200, RZ ;  /* 0x0000020003037810 */ /* 0x000fe40007ffe0ff */
[----:B------:R-:W-:-:S13]  /*1e10*/  ISETP.NE.AND P0, PT, R10, RZ, PT ;  /* 0x000000ff0a00720c */ /* 0x000fda0003f05270 */
[----:B--2---:R-:W-:Y:S05]  /*1e20*/  @P0 BRA `(.L_x_72) ;  /* 0xfffffff400cc0947 */ /* 0x004fea000383ffff */
.L_x_51:
[----:B------:R-:W-:-:S13]  /*1e30*/  ISETP.NE.AND P0, PT, R7, RZ, PT ;  /* 0x000000ff0700720c */ /* 0x000fda0003f05270 */
[----:B------:R-:W-:Y:S05]  /*1e40*/  @!P0 EXIT ;  /* 0x000000000000894d */ /* 0x000fea0003800000 */
[----:B------:R-:W-:-:S13]  /*1e50*/  ISETP.NE.AND P0, PT, R7, 0x1, PT ;  /* 0x000000010700780c */ /* 0x000fda0003f05270 */
[----:B------:R-:W-:Y:S05]  /*1e60*/  @!P0 BRA `(.L_x_73) ;  /* 0x0000000400208947 */ /* 0x000fea0003800000 */
[----:B------:R-:W0:Y:S01]  /*1e70*/  MUFU.RCP R9, R6 ;  /* 0x0000000600097308 */ /* 0x000e220000001000 */
[----:B-1----:R-:W-:Y:S01]  /*1e80*/  LEA R3, R11, R8, 0x7 ;  /* 0x000000080b037211 */ /* 0x002fe200078e38ff */
[----:B------:R-:W-:Y:S03]  /*1e90*/  BSSY.RECONVERGENT B2, `(.L_x_74) ;  /* 0x000000e000027945 */ /* 0x000fe60003800200 */
[----:B------:R-:W-:-:S05]  /*1ea0*/  I2FP.F32.S32 R5, R3 ;  /* 0x0000000300057245 */ /* 0x000fca0000201400 */
[----:B------:R-:W-:-:S04]  /*1eb0*/  FADD R7, R4, R5 ;  /* 0x0000000504077221 */ /* 0x000fc80000000000 */
[----:B------:R-:W1:Y:S01]  /*1ec0*/  FCHK P0, R7, R6 ;  /* 0x0000000607007302 */ /* 0x000e620000000000 */
[----:B0-----:R-:W-:-:S04]  /*1ed0*/  FFMA R0, -R6, R9, 1 ;  /* 0x3f80000006007423 */ /* 0x001fc80000000109 */
[----:B------:R-:W-:-:S04]  /*1ee0*/  FFMA R0, R9, R0, R9 ;  /* 0x0000000009007223 */ /* 0x000fc80000000009 */
[----:B------:R-:W-:-:S04]  /*1ef0*/  FFMA R5, R0, R7, RZ ;  /* 0x0000000700057223 */ /* 0x000fc800000000ff */
[----:B------:R-:W-:-:S04]  /*1f00*/  FFMA R2, -R6, R5, R7 ;  /* 0x0000000506027223 */ /* 0x000fc80000000107 */
[----:B------:R-:W-:Y:S01]  /*1f10*/  FFMA R0, R0, R2, R5 ;  /* 0x0000000200007223 */ /* 0x000fe20000000005 */
[----:B-1----:R-:W-:Y:S06]  /*1f20*/  @!P0 BRA `(.L_x_75) ;  /* 0x0000000000108947 */ /* 0x002fec0003800000 */
[----:B------:R-:W-:Y:S01]  /*1f30*/  MOV R0, R7 ;  /* 0x0000000700007202 */ /* 0x000fe20000000f00 */
[----:B------:R-:W-:Y:S01]  /*1f40*/  IMAD.MOV.U32 R24, RZ, RZ, R6 ;  /* 0x000000ffff187224 */ /* 0x000fe200078e0006 */
[----:B------:R-:W-:-:S07]  /*1f50*/  MOV R2, 0x1f70 ;  /* 0x00001f7000027802 */ /* 0x000fce0000000f00 */
[----:B------:R-:W-:Y:S05]  /*1f60*/  CALL.REL.NOINC `($__internal_1_$__cuda_sm3x_div_rn_noftz_f32_slowpath) ;  /* 0x0000000400dc7944 */ /* 0x000fea0003c00000 */
.L_x_75:
[----:B------:R-:W-:Y:S05]  /*1f70*/  BSYNC.RECONVERGENT B2 ;  /* 0x0000000000027941 */ /* 0x000fea0003800200 */
.L_x_74:
[----:B------:R-:W0:Y:S01]  /*1f80*/  LDCU UR4, c[0x0][0x38c] ;  /* 0x00007180ff0477ac */ /* 0x000e220008000800 */
[----:B------:R-:W-:Y:S01]  /*1f90*/  BSSY.RECONVERGENT B0, `(.L_x_76) ;  /* 0x000000f000007945 */ /* 0x000fe20003800200 */
[----:B0-----:R-:W-:-:S04]  /*1fa0*/  FADD R0, R0, -UR4 ;  /* 0x8000000400007e21 */ /* 0x001fc80008000000 */
        /* <DEDUP_REMOVED lines=9> */
.L_x_77:
[----:B------:R-:W-:Y:S01]  /*2040*/  FMUL.FTZ R23, R0, R5 ;  /* 0x0000000500177220 */ /* 0x000fe20000410000 */
[----:B------:R-:W-:-:S03]  /*2050*/  FMUL.FTZ R2, R5, 0.5 ;  /* 0x3f00000005027820 */ /* 0x000fc60000410000 */
[----:B------:R-:W-:-:S04]  /*2060*/  FFMA R0, -R23, R23, R0 ;  /* 0x0000001717007223 */ /* 0x000fc80000000100 */
[----:B------:R-:W-:-:S07]  /*2070*/  FFMA R23, R0, R2, R23 ;  /* 0x0000000200177223 */ /* 0x000fce0000000017 */
.L_x_78:
[----:B------:R-:W-:Y:S05]  /*2080*/  BSYNC.RECONVERGENT B0 ;  /* 0x0000000000007941 */ /* 0x000fea0003800200 */
.L_x_76:
[----:B------:R-:W0:Y:S01]  /*2090*/  MUFU.RCP R7, R6 ;  /* 0x0000000600077308 */ /* 0x000e220000001000 */
[C---:B------:R-:W-:Y:S01]  /*20a0*/  IADD3 R0, PT, PT, R3.reuse, 0x80, RZ ;  /* 0x0000008003007810 */ /* 0x040fe20007ffe0ff */
[----:B------:R-:W-:Y:S01]  /*20b0*/  IMAD.WIDE R12, R3, 0x4, R14 ;  /* 0x00000004030c7825 */ /* 0x000fe200078e020e */
[----:B------:R-:W-:Y:S02]  /*20c0*/  BSSY.RECONVERGENT B2, `(.L_x_79) ;  /* 0x000000f000027945 */ /* 0x000fe40003800200 */
[----:B------:R-:W-:Y:S02]  /*20d0*/  I2FP.F32.S32 R3, R0 ;  /* 0x0000000000037245 */ /* 0x000fe40000201400 */
[----:B------:R1:W-:Y:S03]  /*20e0*/  STG.E desc[UR6][R12.64], R23 ;  /* 0x000000170c007986 */ /* 0x0003e6000c101906 */
        /* <DEDUP_REMOVED lines=8> */
[----:B------:R-:W-:Y:S01]  /*2170*/  IMAD.MOV.U32 R0, RZ, RZ, R5 ;  /* 0x000000ffff007224 */ /* 0x000fe200078e0005 */
[----:B------:R-:W-:Y:S02]  /*2180*/  MOV R24, R6 ;  /* 0x0000000600187202 */ /* 0x000fe40000000f00 */
[----:B------:R-:W-:-:S07]  /*2190*/  MOV R2, 0x21b0 ;  /* 0x000021b000027802 */ /* 0x000fce0000000f00 */
[----:B------:R-:W-:Y:S05]  /*21a0*/  CALL.REL.NOINC `($__internal_1_$__cuda_sm3x_div_rn_noftz_f32_slowpath) ;  /* 0x00000004004c7944 */ /* 0x000fea0003c00000 */
.L_x_80:
[----:B------:R-:W-:Y:S05]  /*21b0*/  BSYNC.RECONVERGENT B2 ;  /* 0x0000000000027941 */ /* 0x000fea0003800200 */
.L_x_79:
        /* <DEDUP_REMOVED lines=12> */
.L_x_82:
[----:B------:R-:W-:Y:S01]  /*2280*/  FMUL.FTZ R23, R0, R3 ;  /* 0x0000000300177220 */ /* 0x000fe20000410000 */
[----:B------:R-:W-:-:S03]  /*2290*/  FMUL.FTZ R2, R3, 0.5 ;  /* 0x3f00000003027820 */ /* 0x000fc60000410000 */
[----:B------:R-:W-:-:S04]  /*22a0*/  FFMA R0, -R23, R23, R0 ;  /* 0x0000001717007223 */ /* 0x000fc80000000100 */
[----:B------:R-:W-:-:S07]  /*22b0*/  FFMA R23, R0, R2, R23 ;  /* 0x0000000200177223 */ /* 0x000fce0000000017 */
.L_x_83:
[----:B------:R-:W-:Y:S05]  /*22c0*/  BSYNC.RECONVERGENT B0 ;  /* 0x0000000000007941 */ /* 0x000fea0003800200 */
.L_x_81:
[----:B------:R0:W-:Y:S01]  /*22d0*/  STG.E desc[UR6][R12.64+0x200], R23 ;  /* 0x000200170c007986 */ /* 0x0001e2000c101906 */
[----:B------:R-:W-:-:S07]  /*22e0*/  VIADD R11, R11, 0x2 ;  /* 0x000000020b0b7836 */ /* 0x000fce0000000000 */
.L_x_73:
[----:B------:R-:W2:Y:S02]  /*22f0*/  LDC R0, c[0x0][0x388] ;  /* 0x0000e200ff007b82 */ /* 0x000ea40000000800 */
[----:B--2---:R-:W-:-:S04]  /*2300*/  LOP3.LUT R0, R0, 0x1, RZ, 0xc0, !PT ;  /* 0x0000000100007812 */ /* 0x004fc800078ec0ff */
[----:B------:R-:W-:-:S13]  /*2310*/  ISETP.NE.U32.AND P0, PT, R0, 0x1, PT ;  /* 0x000000010000780c */ /* 0x000fda0003f05070 */
[----:B------:R-:W-:Y:S05]  /*2320*/  @P0 EXIT ;  /* 0x000000000000094d */ /* 0x000fea0003800000 */
[----:B------:R-:W2:Y:S01]  /*2330*/  MUFU.RCP R7, R6 ;  /* 0x0000000600077308 */ /* 0x000ea20000001000 */
[----:B-1----:R-:W-:Y:S01]  /*2340*/  LEA R11, R11, R8, 0x7 ;  /* 0x000000080b0b7211 */ /* 0x002fe200078e38ff */
[----:B------:R-:W-:Y:S03]  /*2350*/  BSSY.RECONVERGENT B2, `(.L_x_84) ;  /* 0x000000e000027945 */ /* 0x000fe60003800200 */
[----:B------:R-:W-:-:S05]  /*2360*/  I2FP.F32.S32 R3, R11 ;  /* 0x0000000b00037245 */ /* 0x000fca0000201400 */
[----:B------:R-:W-:-:S04]  /*2370*/  FADD R5, R4, R3 ;  /* 0x0000000304057221 */ /* 0x000fc80000000000 */
[----:B------:R-:W1:Y:S01]  /*2380*/  FCHK P0, R5, R6 ;  /* 0x0000000605007302 */ /* 0x000e620000000000 */
[----:B--2---:R-:W-:-:S04]  /*2390*/  FFMA R0, -R6, R7, 1 ;  /* 0x3f80000006007423 */ /* 0x004fc80000000107 */
[----:B------:R-:W-:-:S04]  /*23a0*/  FFMA R0, R7, R0, R7 ;  /* 0x0000000007007223 */ /* 0x000fc80000000007 */
[----:B------:R-:W-:-:S04]  /*23b0*/  FFMA R3, R0, R5, RZ ;  /* 0x0000000500037223 */ /* 0x000fc800000000ff */
[----:B------:R-:W-:-:S04]  /*23c0*/  FFMA R2, -R6, R3, R5 ;  /* 0x0000000306027223 */ /* 0x000fc80000000105 */
[----:B------:R-:W-:Y:S01]  /*23d0*/  FFMA R0, R0, R2, R3 ;  /* 0x0000000200007223 */ /* 0x000fe20000000003 */
[----:B-1----:R-:W-:Y:S06]  /*23e0*/  @!P0 BRA `(.L_x_85) ;  /* 0x0000000000108947 */ /* 0x002fec0003800000 */
[----:B------:R-:W-:Y:S02]  /*23f0*/  MOV R0, R5 ;  /* 0x0000000500007202 */ /* 0x000fe40000000f00 */
[----:B------:R-:W-:Y:S02]  /*2400*/  MOV R24, R6 ;  /* 0x0000000600187202 */ /* 0x000fe40000000f00 */
[----:B------:R-:W-:-:S07]  /*2410*/  MOV R2, 0x2430 ;  /* 0x0000243000027802 */ /* 0x000fce0000000f00 */
[----:B0-----:R-:W-:Y:S05]  /*2420*/  CALL.REL.NOINC `($__internal_1_$__cuda_sm3x_div_rn_noftz_f32_slowpath) ;  /* 0x0000000000ac7944 */ /* 0x001fea0003c00000 */
.L_x_85:
[----:B------:R-:W-:Y:S05]  /*2430*/  BSYNC.RECONVERGENT B2 ;  /* 0x0000000000027941 */ /* 0x000fea0003800200 */
.L_x_84:
[----:B------:R-:W1:Y:S01]  /*2440*/  LDCU UR4, c[0x0][0x38c] ;  /* 0x00007180ff0477ac */ /* 0x000e620008000800 */
[----:B------:R-:W-:Y:S01]  /*2450*/  BSSY.RECONVERGENT B0, `(.L_x_86) ;  /* 0x000000f000007945 */ /* 0x000fe20003800200 */
[----:B-1----:R-:W-:-:S04]  /*2460*/  FADD R0, R0, -UR4 ;  /* 0x8000000400007e21 */ /* 0x002fc80008000000 */
[----:B------:R-:W-:-:S04]  /*2470*/  FMUL R0, R0, R0 ;  /* 0x0000000000007220 */ /* 0x000fc80000400000 */
[----:B------:R-:W-:Y:S01]  /*2480*/  VIADD R2, R0, 0xf3000000 ;  /* 0xf300000000027836 */ /* 0x000fe20000000000 */
[----:B------:R1:W2:Y:S04]  /*2490*/  MUFU.RSQ R3, R0 ;  /* 0x0000000000037308 */ /* 0x0002a80000001400 */
[----:B------:R-:W-:-:S13]  /*24a0*/  ISETP.GT.U32.AND P0, PT, R2, 0x727fffff, PT ;  /* 0x727fffff0200780c */ /* 0x000fda0003f04070 */
[----:B-12---:R-:W-:Y:S05]  /*24b0*/  @!P0 BRA `(.L_x_87) ;  /* 0x0000000000108947 */ /* 0x006fea0003800000 */
[----:B------:R-:W-:Y:S02]  /*24c0*/  MOV R2, R0 ;  /* 0x0000000000027202 */ /* 0x000fe40000000f00 */
[----:B------:R-:W-:-:S07]  /*24d0*/  MOV R0, 0x24f0 ;  /* 0x000024f000007802 */ /* 0x000fce0000000f00 */
[----:B0-----:R-:W-:Y:S05]  /*24e0*/  CALL.REL.NOINC `($__internal_0_$__cuda_sm20_sqrt_rn_f32_slowpath) ;  /* 0x0000000000247944 */ /* 0x001fea0003c00000 */
[----:B------:R-:W-:Y:S05]  /*24f0*/  BRA `(.L_x_88) ;  /* 0x0000000000107947 */ /* 0x000fea0003800000 */
.L_x_87:
[----:B0-----:R-:W-:Y:S01]  /*2500*/  FMUL.FTZ R23, R0, R3 ;  /* 0x0000000300177220 */ /* 0x001fe20000410000 */
[----:B------:R-:W-:-:S03]  /*2510*/  FMUL.FTZ R2, R3, 0.5 ;  /* 0x3f00000003027820 */ /* 0x000fc60000410000 */
[----:B------:R-:W-:-:S04]  /*2520*/  FFMA R0, -R23, R23, R0 ;  /* 0x0000001717007223 */ /* 0x000fc80000000100 */
[----:B------:R-:W-:-:S07]  /*2530*/  FFMA R23, R0, R2, R23 ;  /* 0x0000000200177223 */ /* 0x000fce0000000017 */
.L_x_88:
[----:B------:R-:W-:Y:S05]  /*2540*/  BSYNC.RECONVERGENT B0 ;  /* 0x0000000000007941 */ /* 0x000fea0003800200 */
.L_x_86:
[----:B------:R-:W-:-:S05]  /*2550*/  IMAD.WIDE R14, R11, 0x4, R14 ;  /* 0x000000040b0e7825 */ /* 0x000fca00078e020e */
[----:B------:R-:W-:Y:S01]  /*2560*/  STG.E desc[UR6][R14.64], R23 ;  /* 0x000000170e007986 */ /* 0x000fe2000c101906 */
[----:B------:R-:W-:Y:S05]  /*2570*/  EXIT ;  /* 0x000000000000794d */ /* 0x000fea0003800000 */
        .weak           $__internal_0_$__cuda_sm20_sqrt_rn_f32_slowpath
        .type           $__internal_0_$__cuda_sm20_sqrt_rn_f32_slowpath,@function
        .size           $__internal_0_$__cuda_sm20_sqrt_rn_f32_slowpath,($__internal_1_$__cuda_sm3x_div_rn_noftz_f32_slowpath - $__internal_0_$__cuda_sm20_sqrt_rn_f32_slowpath)
$__internal_0_$__cuda_sm20_sqrt_rn_f32_slowpath:
[----:B------:R-:W-:-:S13]  /*2580*/  LOP3.LUT P0, RZ, R2, 0x7fffffff, RZ, 0xc0, !PT ;  /* 0x7fffffff02ff7812 */ /* 0x000fda000780c0ff */
[----:B------:R-:W-:Y:S01]  /*2590*/  @!P0 MOV R23, R2 ;  /* 0x0000000200178202 */ /* 0x000fe20000000f00 */
[----:B------:R-:W-:Y:S06]  /*25a0*/  @!P0 BRA `(.L_x_89) ;  /* 0x0000000000408947 */ /* 0x000fec0003800000 */
[----:B------:R-:W-:-:S13]  /*25b0*/  FSETP.GEU.FTZ.AND P0, PT, R2, RZ, PT ;  /* 0x000000ff0200720b */ /* 0x000fda0003f1e000 */
[----:B------:R-:W-:Y:S01]  /*25c0*/  @!P0 MOV R23, 0x7fffffff ;  /* 0x7fffffff00178802 */ /* 0x000fe20000000f00 */
[----:B------:R-:W-:Y:S06]  /*25d0*/  @!P0 BRA `(.L_x_89) ;  /* 0x0000000000348947 */ /* 0x000fec0003800000 */
[----:B------:R-:W-:-:S13]  /*25e0*/  FSETP.GTU.FTZ.AND P0, PT, |R2|, +INF , PT ;  /* 0x7f8000000200780b */ /* 0x000fda0003f1c200 */
[----:B------:R-:W-:Y:S01]  /*25f0*/  @P0 FADD.FTZ R23, R2, 1 ;  /* 0x3f80000002170421 */ /* 0x000fe20000010000 */
[----:B------:R-:W-:Y:S06]  /*2600*/  @P0 BRA `(.L_x_89) ;  /* 0x0000000000280947 */ /* 0x000fec0003800000 */
[----:B------:R-:W-:-:S13]  /*2610*/  FSETP.NEU.FTZ.AND P0, PT, |R2|, +INF , PT ;  /* 0x7f8000000200780b */ /* 0x000fda0003f1d200 */
[----:B------:R-:W-:Y:S01]  /*2620*/  @P0 FFMA R22, R2, 1.84467440737095516160e+19, RZ ;  /* 0x5f80000002160823 */ /* 0x000fe200000000ff */
[----:B------:R-:W-:-:S03]  /*2630*/  @!P0 IMAD.MOV.U32 R23, RZ, RZ, R2 ;  /* 0x000000ffff178224 */ /* 0x000fc600078e0002 */
[----:B------:R-:W0:Y:S02]  /*2640*/  @P0 MUFU.RSQ R19, R22 ;  /* 0x0000001600130308 */ /* 0x000e240000001400 */
[----:B0-----:R-:W-:Y:S01]  /*2650*/  @P0 FMUL.FTZ R21, R22, R19 ;  /* 0x0000001316150220 */ /* 0x001fe20000410000 */
[----:B------:R-:W-:-:S03]  /*2660*/  @P0 FMUL.FTZ R19, R19, 0.5 ;  /* 0x3f00000013130820 */ /* 0x000fc60000410000 */
[----:B------:R-:W-:-:S04]  /*2670*/  @P0 FADD.FTZ R20, -R21, -RZ ;  /* 0x800000ff15140221 */ /* 0x000fc80000010100 */
[----:B------:R-:W-:-:S04]  /*2680*/  @P0 FFMA R20, R21, R20, R22 ;  /* 0x0000001415140223 */ /* 0x000fc80000000016 */
[----:B------:R-:W-:-:S04]  /*2690*/  @P0 FFMA R19, R20, R19, R21 ;  /* 0x0000001314130223 */ /* 0x000fc80000000015 */
[----:B------:R-:W-:-:S07]  /*26a0*/  @P0 FMUL.FTZ R23, R19, 2.3283064365386962891e-10 ;  /* 0x2f80000013170820 */ /* 0x000fce0000410000 */
.L_x_89:
[----:B------:R-:W-:Y:S01]  /*26b0*/  HFMA2 R21, -RZ, RZ, 0, 0 ;  /* 0x00000000ff157431 */ /* 0x000fe200000001ff */
[----:B------:R-:W-:-:S04]  /*26c0*/  MOV R20, R0 ;  /* 0x0000000000147202 */ /* 0x000fc80000000f00 */
[----:B------:R-:W-:Y:S05]  /*26d0*/  RET.REL.NODEC R20 `(_ZN3cub18CUB_300001_SM_10006detail9transform16transform_kernelINS2_10policy_hubILb1EN4cuda3std3__45tupleIJN6thrust24THRUST_300001_SM_1000_NS17counting_iteratorIfNSA_11use_defaultESC_SC_EEEEEE10policy1000El12DistanceFromNSA_6detail15normal_iteratorINSA_10device_ptrIfEEEEJSD_EEEvT0_iT1_T2_DpNS2_10kernel_argIT3_EE) ;  /* 0xffffffd814487950 */ /* 0x000fea0003c3ffff */
        .weak           $__internal_1_$__cuda_sm3x_div_rn_noftz_f32_slowpath
        .type           $__internal_1_$__cuda_sm3x_div_rn_noftz_f32_slowpath,@function
        .size           $__internal_1_$__cuda_sm3x_div_rn_noftz_f32_slowpath,(.L_x_208 - $__internal_1_$__cuda_sm3x_div_rn_noftz_f32_slowpath)
$__internal_1_$__cuda_sm3x_div_rn_noftz_f32_slowpath:
[----:B------:R-:W-:Y:S01]  /*26e0*/  SHF.R.U32.HI R19, RZ, 0x17, R24 ;  /* 0x00000017ff137819 */ /* 0x000fe20000011618 */
[----:B------:R-:W-:Y:S01]  /*26f0*/  BSSY.RECONVERGENT B0, `(.L_x_90) ;  /* 0x0000062000007945 */ /* 0x000fe20003800200 */
[----:B------:R-:W-:Y:S02]  /*2700*/  SHF.R.U32.HI R21, RZ, 0x17, R0 ;  /* 0x00000017ff157819 */ /* 0x000fe40000011600 */
[----:B------:R-:W-:Y:S02]  /*2710*/  LOP3.LUT R19, R19, 0xff, RZ, 0xc0, !PT ;  /* 0x000000ff13137812 */ /* 0x000fe400078ec0ff */
[----:B------:R-:W-:Y:S02]  /*2720*/  LOP3.LUT R21, R21, 0xff, RZ, 0xc0, !PT ;  /* 0x000000ff15157812 */ /* 0x000fe400078ec0ff */
[----:B------:R-:W-:-:S03]  /*2730*/  IADD3 R22, PT, PT, R19, -0x1, RZ ;  /* 0xffffffff13167810 */ /* 0x000fc60007ffe0ff */
[----:B------:R-:W-:Y:S01]  /*2740*/  VIADD R23, R21, 0xffffffff ;  /* 0xffffffff15177836 */ /* 0x000fe20000000000 */
[----:B------:R-:W-:-:S04]  /*2750*/  ISETP.GT.U32.AND P0, PT, R22, 0xfd, PT ;  /* 0x000000fd1600780c */ /* 0x000fc80003f04070 */
[----:B------:R-:W-:-:S13]  /*2760*/  ISETP.GT.U32.OR P0, PT, R23, 0xfd, P0 ;  /* 0x000000fd1700780c */ /* 0x000fda0000704470 */
[----:B------:R-:W-:Y:S01]  /*2770*/  @!P0 MOV R20, RZ ;  /* 0x000000ff00148202 */ /* 0x000fe20000000f00 */
[----:B------:R-:W-:Y:S06]  /*2780*/  @!P0 BRA `(.L_x_91) ;  /* 0x00000000005c8947 */ /* 0x000fec0003800000 */
[----:B------:R-:W-:Y:S02]  /*2790*/  FSETP.GTU.FTZ.AND P0, PT, |R0|, +INF , PT ;  /* 0x7f8000000000780b */ /* 0x000fe40003f1c200 */
[----:B------:R-:W-:-:S04]  /*27a0*/  FSETP.GTU.FTZ.AND P1, PT, |R24|, +INF , PT ;  /* 0x7f8000001800780b */ /* 0x000fc80003f3c200 */
[----:B------:R-:W-:-:S13]  /*27b0*/  PLOP3.LUT P0, PT, P0, P1, PT, 0xf8, 0x8f ;  /* 0x00000000008f781c */ /* 0x000fda0000703f70 */
[----:B------:R-:W-:Y:S05]  /*27c0*/  @P0 BRA `(.L_x_92) ;  /* 0x00000004004c0947 */ /* 0x000fea0003800000 */
[----:B------:R-:W-:-:S13]  /*27d0*/  LOP3.LUT P0, RZ, R24, 0x7fffffff, R0, 0xc8, !PT ;  /* 0x7fffffff18ff7812 */ /* 0x000fda000780c800 */
[----:B------:R-:W-:Y:S05]  /*27e0*/  @!P0 BRA `(.L_x_93) ;  /* 0x00000004003c8947 */ /* 0x000fea0003800000 */
[----:B------:R-:W-:Y:S02]  /*27f0*/  FSETP.NEU.FTZ.AND P2, PT, |R0|, +INF , PT ;  /* 0x7f8000000000780b */ /* 0x000fe40003f5d200 */
[----:B------:R-:W-:Y:S02]  /*2800*/  FSETP.NEU.FTZ.AND P1, PT, |R24|, +INF , PT ;  /* 0x7f8000001800780b */ /* 0x000fe40003f3d200 */
[----:B------:R-:W-:-:S11]  /*2810*/  FSETP.NEU.FTZ.AND P0, PT, |R0|, +INF , PT ;  /* 0x7f8000000000780b */ /* 0x000fd60003f1d200 */
[----:B------:R-:W-:Y:S05]  /*2820*/  @!P1 BRA !P2, `(.L_x_93) ;  /* 0x00000004002c9947 */ /* 0x000fea0005000000 */
[----:B------:R-:W-:-:S04]  /*2830*/  LOP3.LUT P2, RZ, R0, 0x7fffffff, RZ, 0xc0, !PT ;  /* 0x7fffffff00ff7812 */ /* 0x000fc8000784c0ff */
[----:B------:R-:W-:-:S13]  /*2840*/  PLOP3.LUT P1, PT, P1, P2, PT, 0x2f, 0xf2 ;  /* 0x0000000000f2781c */ /* 0x000fda0000f24577 */
[----:B------:R-:W-:Y:S05]  /*2850*/  @P1 BRA `(.L_x_94) ;  /* 0x0000000400181947 */ /* 0x000fea0003800000 */
[----:B------:R-:W-:-:S04]  /*2860*/  LOP3.LUT P1, RZ, R24, 0x7fffffff, RZ, 0xc0, !PT ;  /* 0x7fffffff18ff7812 */ /* 0x000fc8000782c0ff */
[----:B------:R-:W-:-:S13]  /*2870*/  PLOP3.LUT P0, PT, P0, P1, PT, 0x2f, 0xf2 ;  /* 0x0000000000f2781c */ /* 0x000fda0000702577 */
[----:B------:R-:W-:Y:S05]  /*2880*/  @P0 BRA `(.L_x_95) ;  /* 0x0000000400000947 */ /* 0x000fea0003800000 */
[----:B------:R-:W-:Y:S02]  /*2890*/  ISETP.GE.AND P0, PT, R23, RZ, PT ;  /* 0x000000ff1700720c */ /* 0x000fe40003f06270 */
[----:B------:R-:W-:-:S11]  /*28a0*/  ISETP.GE.AND P1, PT, R22, RZ, PT ;  /* 0x000000ff1600720c */ /* 0x000fd60003f26270 */
[----:B------:R-:W-:Y:S01]  /*28b0*/  @P0 MOV R20, RZ ;  /* 0x000000ff00140202 */ /* 0x000fe20000000f00 */
[----:B------:R-:W-:Y:S01]  /*28c0*/  @!P0 FFMA R0, R0, 1.84467440737095516160e+19, RZ ;  /* 0x5f80000000008823 */ /* 0x000fe200000000ff */
[----:B------:R-:W-:Y:S01]  /*28d0*/  @!P0 MOV R20, 0xffffffc0 ;  /* 0xffffffc000148802 */ /* 0x000fe20000000f00 */
[----:B------:R-:W-:-:S04]  /*28e0*/  @!P1 FFMA R24, R24, 1.84467440737095516160e+19, RZ ;  /* 0x5f80000018189823 */ /* 0x000fc800000000ff */
[----:B------:R-:W-:-:S07]  /*28f0*/  @!P1 VIADD R20, R20, 0x40 ;  /* 0x0000004014149836 */ /* 0x000fce0000000000 */
.L_x_91:
[----:B------:R-:W-:Y:S01]  /*2900*/  LEA R23, R19, 0xc0800000, 0x17 ;  /* 0xc080000013177811 */ /* 0x000fe200078eb8ff */
[----:B------:R-:W-:Y:S01]  /*2910*/  BSSY.RECONVERGENT B1, `(.L_x_96) ;  /* 0x0000036000017945 */ /* 0x000fe20003800200 */
[----:B------:R-:W-:Y:S02]  /*2920*/  IADD3 R21, PT, PT, R21, -0x7f, RZ ;  /* 0xffffff8115157810 */ /* 0x000fe40007ffe0ff */
[----:B------:R-:W-:-:S03]  /*2930*/  IADD3 R26, PT, PT, -R23, R24, RZ ;  /* 0x00000018171a7210 */ /* 0x000fc60007ffe1ff */
[C---:B------:R-:W-:Y:S01]  /*2940*/  IMAD R0, R21.reuse, -0x800000, R0 ;  /* 0xff80000015007824 */ /* 0x040fe200078e0200 */
[----:B------:R-:W0:Y:S01]  /*2950*/  MUFU.RCP R22, R26 ;  /* 0x0000001a00167308 */ /* 0x000e220000001000 */
[----:B------:R-:W-:Y:S01]  /*2960*/  FADD.FTZ R23, -R26, -RZ ;  /* 0x800000ff1a177221 */ /* 0x000fe20000010100 */
[----:B------:R-:W-:-:S04]  /*2970*/  IADD3 R21, PT, PT, R21, 0x7f, -R19 ;  /* 0x0000007f15157810 */ /* 0x000fc80007ffe813 */
[----:B------:R-:W-:Y:S01]  /*2980*/  IADD3 R21, PT, PT, R21, R20, RZ ;  /* 0x0000001415157210 */ /* 0x000fe20007ffe0ff */
[----:B0-----:R-:W-:-:S04]  /*2990*/  FFMA R25, R22, R23, 1 ;  /* 0x3f80000016197423 */ /* 0x001fc80000000017 */
[----:B------:R-:W-:-:S04]  /*29a0*/  FFMA R25, R22, R25, R22 ;  /* 0x0000001916197223 */ /* 0x000fc80000000016 */
[----:B------:R-:W-:-:S04]  /*29b0*/  FFMA R22, R0, R25, RZ ;  /* 0x0000001900167223 */ /* 0x000fc800000000ff */
[----:B------:R-:W-:-:S04]  /*29c0*/  FFMA R24, R23, R22, R0 ;  /* 0x0000001617187223 */ /* 0x000fc80000000000 */
[----:B------:R-:W-:-:S04]  /*29d0*/  FFMA R24, R25, R24, R22 ;  /* 0x0000001819187223 */ /* 0x000fc80000000016 */
[----:B------:R-:W-:-:S04]  /*29e0*/  FFMA R23, R23, R24, R0 ;  /* 0x0000001817177223 */ /* 0x000fc80000000000 */
[----:B------:R-:W-:-:S05]  /*29f0*/  FFMA R0, R25, R23, R24 ;  /* 0x0000001719007223 */ /* 0x000fca0000000018 */
[----:B------:R-:W-:-:S04]  /*2a00*/  SHF.R.U32.HI R19, RZ, 0x17, R0 ;  /* 0x00000017ff137819 */ /* 0x000fc80000011600 */
[----:B------:R-:W-:-:S05]  /*2a10*/  LOP3.LUT R20, R19, 0xff, RZ, 0xc0, !PT ;  /* 0x000000ff13147812 */ /* 0x000fca00078ec0ff */
[----:B------:R-:W-:-:S05]  /*2a20*/  IMAD.IADD R19, R20, 0x1, R21 ;  /* 0x0000000114137824 */ /* 0x000fca00078e0215 */
[----:B------:R-:W-:-:S04]  /*2a30*/  IADD3 R20, PT, PT, R19, -0x1, RZ ;  /* 0xffffffff13147810 */ /* 0x000fc80007ffe0ff */
[----:B------:R-:W-:-:S13]  /*2a40*/  ISETP.GE.U32.AND P0, PT, R20, 0xfe, PT ;  /* 0x000000fe1400780c */ /* 0x000fda0003f06070 */
[----:B------:R-:W-:Y:S05]  /*2a50*/  @!P0 BRA `(.L_x_97) ;  /* 0x0000000000808947 */ /* 0x000fea0003800000 */
[----:B------:R-:W-:-:S13]  /*2a60*/  ISETP.GT.AND P0, PT, R19, 0xfe, PT ;  /* 0x000000fe1300780c */ /* 0x000fda0003f04270 */
[----:B------:R-:W-:Y:S05]  /*2a70*/  @P0 BRA `(.L_x_98) ;  /* 0x00000000006c0947 */ /* 0x000fea0003800000 */
[----:B------:R-:W-:-:S13]  /*2a80*/  ISETP.GE.AND P0, PT, R19, 0x1, PT ;  /* 0x000000011300780c */ /* 0x000fda0003f06270 */
[----:B------:R-:W-:Y:S05]  /*2a90*/  @P0 BRA `(.L_x_99) ;  /* 0x0000000000740947 */ /* 0x000fea0003800000 */
[----:B------:R-:W-:Y:S02]  /*2aa0*/  ISETP.GE.AND P0, PT, R19, -0x18, PT ;  /* 0xffffffe81300780c */ /* 0x000fe40003f06270 */
[----:B------:R-:W-:-:S11]  /*2ab0*/  LOP3.LUT R0, R0, 0x80000000, RZ, 0xc0, !PT ;  /* 0x8000000000007812 */ /* 0x000fd600078ec0ff */
[----:B------:R-:W-:Y:S05]  /*2ac0*/  @!P0 BRA `(.L_x_99) ;  /* 0x0000000000688947 */ /* 0x000fea0003800000 */
[CCC-:B------:R-:W-:Y:S01]  /*2ad0*/  FFMA.RZ R20, R25.reuse, R23.reuse, R24.reuse ;  /* 0x0000001719147223 */ /* 0x1c0fe2000000c018 */
[CCC-:B------:R-:W-:Y:S01]  /*2ae0*/  FFMA.RP R21, R25.reuse, R23.reuse, R24.reuse ;  /* 0x0000001719157223 */ /* 0x1c0fe20000008018 */
[----:B------:R-:W-:Y:S01]  /*2af0*/  FFMA.RM R24, R25, R23, R24 ;  /* 0x0000001719187223 */ /* 0x000fe20000004018 */
[C---:B------:R-:W-:Y:S02]  /*2b00*/  IADD3 R22, PT, PT, R19.reuse, 0x20, RZ ;  /* 0x0000002013167810 */ /* 0x040fe40007ffe0ff */
[----:B------:R-:W-:Y:S02]  /*2b10*/  LOP3.LUT R20, R20, 0x7fffff, RZ, 0xc0, !PT ;  /* 0x007fffff14147812 */ /* 0x000fe400078ec0ff */
[C---:B------:R-:W-:Y:S02]  /*2b20*/  ISETP.NE.AND P2, PT, R19.reuse, RZ, PT ;  /* 0x000000ff1300720c */ /* 0x040fe40003f45270 */
[----:B------:R-:W-:Y:S02]  /*2b30*/  LOP3.LUT R23, R20, 0x800000, RZ, 0xfc, !PT ;  /* 0x0080000014177812 */ /* 0x000fe400078efcff */
[----:B------:R-:W-:-:S02]  /*2b40*/  ISETP.NE.AND P1, PT, R19, RZ, PT ;  /* 0x000000ff1300720c */ /* 0x000fc40003f25270 */
[----:B------:R-:W-:Y:S02]  /*2b50*/  IADD3 R19, PT, PT, -R19, RZ, RZ ;  /* 0x000000ff13137210 */ /* 0x000fe40007ffe1ff */
[----:B------:R-:W-:Y:S02]  /*2b60*/  SHF.L.U32 R22, R23, R22, RZ ;  /* 0x0000001617167219 */ /* 0x000fe400000006ff */
[----:B------:R-:W-:Y:S02]  /*2b70*/  FSETP.NEU.FTZ.AND P0, PT, R21, R24, PT ;  /* 0x000000181500720b */ /* 0x000fe40003f1d000 */
[----:B------:R-:W-:Y:S02]  /*2b80*/  SEL R20, R19, RZ, P2 ;  /* 0x000000ff13147207 */ /* 0x000fe40001000000 */
[----:B------:R-:W-:Y:S02]  /*2b90*/  ISETP.NE.AND P1, PT, R22, RZ, P1 ;  /* 0x000000ff1600720c */ /* 0x000fe40000f25270 */
[----:B------:R-:W-:-:S02]  /*2ba0*/  SHF.R.U32.HI R22, RZ, R20, R23 ;  /* 0x00000014ff167219 */ /* 0x000fc40000011617 */
[----:B------:R-:W-:Y:S02]  /*2bb0*/  PLOP3.LUT P0, PT, P0, P1, PT, 0xf8, 0x8f ;  /* 0x00000000008f781c */ /* 0x000fe40000703f70 */
[----:B------:R-:W-:Y:S02]  /*2bc0*/  SHF.R.U32.HI R20, RZ, 0x1, R22 ;  /* 0x00000001ff147819 */ /* 0x000fe40000011616 */
[----:B------:R-:W-:-:S04]  /*2bd0*/  SEL R19, RZ, 0x1, !P0 ;  /* 0x00000001ff137807 */ /* 0x000fc80004000000 */
[----:B------:R-:W-:-:S04]  /*2be0*/  LOP3.LUT R19, R19, 0x1, R20, 0xf8, !PT ;  /* 0x0000000113137812 */ /* 0x000fc800078ef814 */
[----:B------:R-:W-:-:S05]  /*2bf0*/  LOP3.LUT R19, R19, R22, RZ, 0xc0, !PT ;  /* 0x0000001613137212 */ /* 0x000fca00078ec0ff */
[----:B------:R-:W-:-:S05]  /*2c00*/  IMAD.IADD R19, R20, 0x1, R19 ;  /* 0x0000000114137824 */ /* 0x000fca00078e0213 */
[----:B------:R-:W-:Y:S01]  /*2c10*/  LOP3.LUT R0, R19, R0, RZ, 0xfc, !PT ;  /* 0x0000000013007212 */ /* 0x000fe200078efcff */
[----:B------:R-:W-:Y:S06]  /*2c20*/  BRA `(.L_x_99) ;  /* 0x0000000000107947 */ /* 0x000fec0003800000 */
.L_x_98:
[----:B------:R-:W-:-:S04]  /*2c30*/  LOP3.LUT R0, R0, 0x80000000, RZ, 0xc0, !PT ;  /* 0x8000000000007812 */ /* 0x000fc800078ec0ff */
[----:B------:R-:W-:Y:S01]  /*2c40*/  LOP3.LUT R0, R0, 0x7f800000, RZ, 0xfc, !PT ;  /* 0x7f80000000007812 */ /* 0x000fe200078efcff */
[----:B------:R-:W-:Y:S06]  /*2c50*/  BRA `(.L_x_99) ;  /* 0x0000000000047947 */ /* 0x000fec0003800000 */
.L_x_97:
[----:B------:R-:W-:-:S07]  /*2c60*/  LEA R0, R21, R0, 0x17 ;  /* 0x0000000015007211 */ /* 0x000fce00078eb8ff */
.L_x_99:
[----:B------:R-:W-:Y:S05]  /*2c70*/  BSYNC.RECONVERGENT B1 ;  /* 0x0000000000017941 */ /* 0x000fea0003800200 */
.L_x_96:
[----:B------:R-:W-:Y:S05]  /*2c80*/  BRA `(.L_x_100) ;  /* 0x0000000000207947 */ /* 0x000fea0003800000 */
.L_x_95:
[----:B------:R-:W-:-:S04]  /*2c90*/  LOP3.LUT R0, R24, 0x80000000, R0, 0x48, !PT ;  /* 0x8000000018007812 */ /* 0x000fc800078e4800 */
[----:B------:R-:W-:Y:S01]  /*2ca0*/  LOP3.LUT R0, R0, 0x7f800000, RZ, 0xfc, !PT ;  /* 0x7f80000000007812 */ /* 0x000fe200078efcff */
[----:B------:R-:W-:Y:S06]  /*2cb0*/  BRA `(.L_x_100) ;  /* 0x0000000000147947 */ /* 0x000fec0003800000 */
.L_x_94:
[----:B------:R-:W-:Y:S01]  /*2cc0*/  LOP3.LUT R0, R24, 0x80000000, R0, 0x48, !PT ;  /* 0x8000000018007812 */ /* 0x000fe200078e4800 */
[----:B------:R-:W-:Y:S06]  /*2cd0*/  BRA `(.L_x_100) ;  /* 0x00000000000c7947 */ /* 0x000fec0003800000 */
.L_x_93:
[----:B------:R-:W0:Y:S01]  /*2ce0*/  MUFU.RSQ R0, -QNAN ;  /* 0xffc0000000007908 */ /* 0x000e220000001400 */
[----:B------:R-:W-:Y:S05]  /*2cf0*/  BRA `(.L_x_100) ;  /* 0x0000000000047947 */ /* 0x000fea0003800000 */
.L_x_92:
[----:B------:R-:W-:-:S07]  /*2d00*/  FADD.FTZ R0, R0, R24 ;  /* 0x0000001800007221 */ /* 0x000fce0000010000 */
.L_x_100:
[----:B------:R-:W-:Y:S05]  /*2d10*/  BSYNC.RECONVERGENT B0 ;  /* 0x0000000000007941 */ /* 0x000fea0003800200 */
.L_x_90:
[----:B------:R-:W-:Y:S01]  /*2d20*/  HFMA2 R21, -RZ, RZ, 0, 0 ;  /* 0x00000000ff157431 */ /* 0x000fe200000001ff */
[----:B------:R-:W-:-:S04]  /*2d30*/  MOV R20, R2 ;  /* 0x0000000200147202 */ /* 0x000fc80000000f00 */
[----:B0-----:R-:W-:Y:S05]  /*2d40*/  RET.REL.NODEC R20 `(_ZN3cub18CUB_300001_SM_10006detail9transform16transform_kernelINS2_10policy_hubILb1EN4cuda3std3__45tupleIJN6thrust24THRUST_300001_SM_1000_NS17counting_iteratorIfNSA_11use_defaultESC_SC_EEEEEE10policy1000El12DistanceFromNSA_6detail15normal_iteratorINSA_10device_ptrIfEEEEJSD_EEEvT0_iT1_T2_DpNS2_10kernel_argIT3_EE) ;  /* 0xffffffd014ac7950 */ /* 0x001fea0003c3ffff */
.L_x_101:
[----:B------:R-:W-:-:S00]  /*2d50*/  BRA `(.L_x_101) ;  /* 0xfffffffc00fc7947 */ /* 0x000fc0000383ffff */
[----:B------:R-:W-:-:S00]  /*2d60*/  NOP ;  /* 0x0000000000007918 */ /* 0x000fc00000000000 */
        /* <DEDUP_REMOVED lines=9> */
.L_x_208:


//--------------------- .text._ZN3cub18CUB_300001_SM_10006detail9transform16transform_kernelINS2_10policy_hubILb1EN4cuda3std3__45tupleIJN6thrust24THRUST_300001_SM_1000_NS17counting_iteratorIfNSA_11use_defaultESC_SC_EEEEEE10policy1000Ei12DistanceFromNSA_6detail15normal_iteratorINSA_10device_ptrIfEEEEJSD_EEEvT0_iT1_T2_DpNS2_10kernel_argIT3_EE --------------------------
	.section	.text._ZN3cub18CUB_300001_SM_10006detail9transform16transform_kernelINS2_10policy_hubILb1EN4cuda3std3__45tupleIJN6thrust24THRUST_300001_SM_1000_NS17counting_iteratorIfNSA_11use_defaultESC_SC_EEEEEE10policy1000Ei12DistanceFromNSA_6detail15normal_iteratorINSA_10device_ptrIfEEEEJSD_EEEvT0_iT1_T2_DpNS2_10kernel_argIT3_EE,"ax",@progbits
	.align	128
        .global         _ZN3cub18CUB_300001_SM_10006detail9transform16transform_kernelINS2_10policy_hubILb1EN4cuda3std3__45tupleIJN6thrust24THRUST_300001_SM_1000_NS17counting_iteratorIfNSA_11use_defaultESC_SC_EEEEEE10policy1000Ei12DistanceFromNSA_6detail15normal_iteratorINSA_10device_ptrIfEEEEJSD_EEEvT0_iT1_T2_DpNS2_10kernel_argIT3_EE
        .type           _ZN3cub18CUB_300001_SM_10006detail9transform16transform_kernelINS2_10policy_hubILb1EN4cuda3std3__45tupleIJN6thrust24THRUST_300001_SM_1000_NS17counting_iteratorIfNSA_11use_defaultESC_SC_EEEEEE10policy1000Ei12DistanceFromNSA_6detail15normal_iteratorINSA_10device_ptrIfEEEEJSD_EEEvT0_iT1_T2_DpNS2_10kernel_argIT3_EE,@function
        .size           _ZN3cub18CUB_300001_SM_10006detail9transform16transform_kernelINS2_10policy_hubILb1EN4cuda3std3__45tupleIJN6thrust24THRUST_300001_SM_1000_NS17counting_iteratorIfNSA_11use_defaultESC_SC_EEEEEE10policy1000Ei12DistanceFromNSA_6detail15normal_iteratorINSA_10device_ptrIfEEEEJSD_EEEvT0_iT1_T2_DpNS2_10kernel_argIT3_EE,(.L_x_210 - _ZN3cub18CUB_300001_SM_10006detail9transform16transform_kernelINS2_10policy_hubILb1EN4cuda3std3__45tupleIJN6thrust24THRUST_300001_SM_1000_NS17counting_iteratorIfNSA_11use_defaultESC_SC_EEEEEE10policy1000Ei12DistanceFromNSA_6detail15normal_iteratorINSA_10device_ptrIfEEEEJSD_EEEvT0_iT1_T2_DpNS2_10kernel_argIT3_EE)
        .other          _ZN3cub18CUB_300001_SM_10006detail9transform16transform_kernelINS2_10policy_hubILb1EN4cuda3std3__45tupleIJN6thrust24THRUST_300001_SM_1000_NS17counting_iteratorIfNSA_11use_defaultESC_SC_EEEEEE10policy1000Ei12DistanceFromNSA_6detail15normal_iteratorINSA_10device_ptrIfEEEEJSD_EEEvT0_iT1_T2_DpNS2_10kernel_argIT3_EE,@"STO_CUDA_ENTRY STV_DEFAULT"
_ZN3cub18CUB_300001_SM_10006detail9transform16transform_kernelINS2_10policy_hubILb1EN4cuda3std3__45tupleIJN6thrust24THRUST_300001_SM_1000_NS17counting_iteratorIfNSA_11use_defaultESC_SC_EEEEEE10policy1000Ei12DistanceFromNSA_6detail15normal_iteratorINSA_10device_ptrIfEEEEJSD_EEEvT0_iT1_T2_DpNS2_10kernel_argIT3_EE:
.text._ZN3cub18CUB_300001_SM_10006detail9transform16transform_kernelINS2_10policy_hubILb1EN4cuda3std3__45tupleIJN6thrust24THRUST_300001_SM_1000_NS17counting_iteratorIfNSA_11use_defaultESC_SC_EEEEEE10policy1000Ei12DistanceFromNSA_6detail15normal_iteratorINSA_10device_ptrIfEEEEJSD_EEEvT0_iT1_T2_DpNS2_10kernel_argIT3_EE:
[----:B------:R-:W-:Y:S08]  /*0000*/  LDC R1, c[0x0][0x37c] ;  /* 0x0000df00ff017b82 */ /* 0x000ff00000000800 */
[----:B------:R-:W0:Y:S01]  /*0010*/  LDC.64 R8, c[0x0][0x380] ;  /* 0x0000e000ff087b82 */ /* 0x000e220000000a00 */
[----:B------:R-:W1:Y:S01]  /*0020*/  LDCU UR5, c[0x0][0x398] ;  /* 0x00007300ff0577ac */ /* 0x000e620008000800 */
[----:B------:R-:W2:Y:S06]  /*0030*/  LDCU.64 UR6, c[0x0][0x358] ;  /* 0x00006b00ff0677ac */ /* 0x000eac0008000a00 */
[----:B------:R-:W3:Y:S08]  /*0040*/  S2UR UR4, SR_CTAID.X ;  /* 0x00000000000479c3 */ /* 0x000ef00000002500 */
[----:B------:R-:W4:Y:S01]  /*0050*/  LDC.64 R14, c[0x0][0x390] ;  /* 0x0000e400ff0e7b82 */ /* 0x000f220000000a00 */
[----:B0-----:R-:W-:-:S05]  /*0060*/  SHF.L.U32 R3, R9, 0x7, RZ ;  /* 0x0000000709037819 */ /* 0x001fca00000006ff */
[----:B---3--:R-:W-:-:S05]  /*0070*/  IMAD R5, R3, UR4, RZ ;  /* 0x0000000403057c24 */ /* 0x008fca000f8e02ff */
[C---:B------:R-:W-:Y:S02]  /*0080*/  IADD3 R8, PT, PT, -R5.reuse, R8, RZ ;  /* 0x0000000805087210 */ /* 0x040fe40007ffe1ff */
[----:B------:R-:W-:Y:S01]  /*0090*/  I2FP.F32.S32 R4, R5 ;  /* 0x0000000500047245 */ /* 0x000fe20000201400 */
[----:B----4-:R-:W-:Y:S01]  /*00a0*/  IMAD.WIDE R14, R5, 0x4, R14 ;  /* 0x00000004050e7825 */ /* 0x010fe200078e020e */
[CC--:B------:R-:W-:Y:S02]  /*00b0*/  ISETP.GT.AND P0, PT, R3.reuse, R8.reuse, PT ;  /* 0x000000080300720c */ /* 0x0c0fe40003f04270 */
[----:B------:R-:W-:Y:S01]  /*00c0*/  VIMNMX R3, PT, PT, R3, R8, PT ;  /* 0x0000000803037248 */ /* 0x000fe20003fe0100 */
[----:B-1----:R-:W-:-:S10]  /*00d0*/  FADD R4, R4, UR5 ;  /* 0x0000000504047e21 */ /* 0x002fd40008000000 */
[----:B--2---:R-:W-:Y:S05]  /*00e0*/  @P0 BRA `(.L_x_102) ;  /* 0x00000010004c0947 */ /* 0x004fea0003800000 */
        /* <DEDUP_REMOVED lines=17> */
.L_x_124:
        /* <DEDUP_REMOVED lines=14> */
[----:B------:R-:W-:-:S07]  /*02e0*/  MOV R2, 0x300 ;  /* 0x0000030000027802 */ /* 0x000fce0000000f00 */
[----:B0-----:R-:W-:Y:S05]  /*02f0*/  CALL.REL.NOINC `($__internal_3_$__cuda_sm3x_div_rn_noftz_f32_slowpath) ;  /* 0x0000002000d47944 */ /* 0x001fea0003c00000 */
[----:B------:R-:W-:-:S07]  /*0300*/  MOV R2, R0 ;  /* 0x0000000000027202 */ /* 0x000fce0000000f00 */
.L_x_105:
[----:B0-----:R-:W-:Y:S05]  /*0310*/  BSYNC.RECONVERGENT B2 ;  /* 0x0000000000027941 */ /* 0x001fea0003800200 */
.L_x_104:
        /* <DEDUP_REMOVED lines=9> */
[----:B------:R-:W-:Y:S05]  /*03b0*/  CALL.REL.NOINC `($__internal_2_$__cuda_sm20_sqrt_rn_f32_slowpath) ;  /* 0x00000020004c7944 */ /* 0x000fea0003c00000 */
[----:B------:R-:W-:Y:S05]  /*03c0*/  BRA `(.L_x_108) ;  /* 0x0000000000107947 */ /* 0x000fea0003800000 */
.L_x_107:
[----:B------:R-:W-:Y:S01]  /*03d0*/  FMUL.FTZ R23, R0, R9 ;  /* 0x0000000900177220 */ /* 0x000fe20000410000 */
[----:B------:R-:W-:-:S03]  /*03e0*/  FMUL.FTZ R2, R9, 0.5 ;  /* 0x3f00000009027820 */ /* 0x000fc60000410000 */
[----:B------:R-:W-:-:S04]  /*03f0*/  FFMA R0, -R23, R23, R0 ;  /* 0x0000001717007223 */ /* 0x000fc80000000100 */
[----:B------:R-:W-:-:S07]  /*0400*/  FFMA R23, R0, R2, R23 ;  /* 0x0000000200177223 */ /* 0x000fce0000000017 */
.L_x_108:
[----:B------:R-:W-:Y:S05]  /*0410*/  BSYNC.RECONVERGENT B0 ;  /* 0x0000000000007941 */ /* 0x000fea0003800200 */
.L_x_106:
        /* <DEDUP_REMOVED lines=16> */
[----:B------:R-:W-:Y:S05]  /*0520*/  CALL.REL.NOINC `($__internal_3_$__cuda_sm3x_div_rn_noftz_f32_slowpath) ;  /* 0x0000002000487944 */ /* 0x000fea0003c00000 */
.L_x_110:
[----:B------:R-:W-:Y:S05]  /*0530*/  BSYNC.RECONVERGENT B2 ;  /* 0x0000000000027941 */ /* 0x000fea0003800200 */
.L_x_109:
        /* <DEDUP_REMOVED lines=9> */
[----:B------:R-:W-:Y:S05]  /*05d0*/  CALL.REL.NOINC `($__internal_2_$__cuda_sm20_sqrt_rn_f32_slowpath) ;  /* 0x0000001c00c47944 */ /* 0x000fea0003c00000 */
[----:B------:R-:W-:Y:S05]  /*05e0*/  BRA `(.L_x_113) ;  /* 0x0000000000107947 */ /* 0x000fea0003800000 */
.L_x_112:
[----:B------:R-:W-:Y:S01]  /*05f0*/  FMUL.FTZ R23, R0, R9 ;  /* 0x0000000900177220 */ /* 0x000fe20000410000 */
[----:B------:R-:W-:-:S03]  /*0600*/  FMUL.FTZ R2, R9, 0.5 ;  /* 0x3f00000009027820 */ /* 0x000fc60000410000 */
[----:B------:R-:W-:-:S04]  /*0610*/  FFMA R0, -R23, R23, R0 ;  /* 0x0000001717007223 */ /* 0x000fc80000000100 */
[----:B------:R-:W-:-:S07]  /*0620*/  FFMA R23, R0, R2, R23 ;  /* 0x0000000200177223 */ /* 0x000fce0000000017 */
.L_x_113:
[----:B------:R-:W-:Y:S05]  /*0630*/  BSYNC.RECONVERGENT B0 ;  /* 0x0000000000007941 */ /* 0x000fea0003800200 */
.L_x_111:
        /* <DEDUP_REMOVED lines=16> */
[----:B------:R-:W-:Y:S05]  /*0740*/  CALL.REL.NOINC `($__internal_3_$__cuda_sm3x_div_rn_noftz_f32_slowpath) ;  /* 0x0000001c00c07944 */ /* 0x000fea0003c00000 */
.L_x_115:
[----:B------:R-:W-:Y:S05]  /*0750*/  BSYNC.RECONVERGENT B2 ;  /* 0x0000000000027941 */ /* 0x000fea0003800200 */
.L_x_114:
        /* <DEDUP_REMOVED lines=9> */
[----:B------:R-:W-:Y:S05]  /*07f0*/  CALL.REL.NOINC `($__internal_2_$__cuda_sm20_sqrt_rn_f32_slowpath) ;  /* 0x0000001c003c7944 */ /* 0x000fea0003c00000 */
[----:B------:R-:W-:Y:S05]  /*0800*/  BRA `(.L_x_118) ;  /* 0x0000000000107947 */ /* 0x000fea0003800000 */
.L_x_117:
[----:B------:R-:W-:Y:S01]  /*0810*/  FMUL.FTZ R23, R0, R19 ;  /* 0x0000001300177220 */ /* 0x000fe20000410000 */
[----:B------:R-:W-:-:S03]  /*0820*/  FMUL.FTZ R2, R19, 0.5 ;  /* 0x3f00000013027820 */ /* 0x000fc60000410000 */
[----:B------:R-:W-:-:S04]  /*0830*/  FFMA R0, -R23, R23, R0 ;  /* 0x0000001717007223 */ /* 0x000fc80000000100 */
[----:B------:R-:W-:-:S07]  /*0840*/  FFMA R23, R0, R2, R23 ;  /* 0x0000000200177223 */ /* 0x000fce0000000017 */
.L_x_118:
[----:B------:R-:W-:Y:S05]  /*0850*/  BSYNC.RECONVERGENT B0 ;  /* 0x0000000000007941 */ /* 0x000fea0003800200 */
.L_x_116:
        /* <DEDUP_REMOVED lines=15> */
[----:B------:R-:W-:Y:S05]  /*0950*/  CALL.REL.NOINC `($__internal_3_$__cuda_sm3x_div_rn_noftz_f32_slowpath) ;  /* 0x0000001c003c7944 */ /* 0x000fea0003c00000 */
.L_x_120:
[----:B------:R-:W-:Y:S05]  /*0960*/  BSYNC.RECONVERGENT B2 ;  /* 0x0000000000027941 */ /* 0x000fea0003800200 */
.L_x_119:
        /* <DEDUP_REMOVED lines=11> */
.L_x_122:
[----:B------:R-:W-:Y:S01]  /*0a20*/  FMUL.FTZ R23, R0, R9 ;  /* 0x0000000900177220 */ /* 0x000fe20000410000 */
[----:B------:R-:W-:-:S03]  /*0a30*/  FMUL.FTZ R2, R9, 0.5 ;  /* 0x3f00000009027820 */ /* 0x000fc60000410000 */
[----:B------:R-:W-:-:S04]  /*0a40*/  FFMA R0, -R23, R23, R0 ;  /* 0x0000001717007223 */ /* 0x000fc80000000100 */
[----:B------:R-:W-:-:S07]  /*0a50*/  FFMA R23, R0, R2, R23 ;  /* 0x0000000200177223 */ /* 0x000fce0000000017 */
.L_x_123:
[----:B------:R-:W-:Y:S05]  /*0a60*/  BSYNC.RECONVERGENT B0 ;  /* 0x0000000000007941 */ /* 0x000fea0003800200 */
.L_x_121:
[----:B------:R2:W-:Y:S01]  /*0a70*/  STG.E desc[UR6][R12.64+0x200], R23 ;  /* 0x000200170c007986 */ /* 0x0005e2000c101906 */
[----:B------:R-:W-:Y:S01]  /*0a80*/  IADD3 R8, PT, PT, R8, 0x4, RZ ;  /* 0x0000000408087810 */ /* 0x000fe20007ffe0ff */
[----:B------:R-:W-:Y:S01]  /*0a90*/  VIADD R5, R5, 0x200 ;  /* 0x0000020005057836 */ /* 0x000fe20000000000 */
[----:B------:R-:W-:Y:S02]  /*0aa0*/  IADD3 R7, PT, PT, R7, 0x200, RZ ;  /* 0x0000020007077810 */ /* 0x000fe40007ffe0ff */
[----:B------:R-:W-:-:S13]  /*0ab0*/  ISETP.NE.AND P0, PT, R8, RZ, PT ;  /* 0x000000ff0800720c */ /* 0x000fda0003f05270 */
[----:B--2---:R-:W-:Y:S05]  /*0ac0*/  @P0 BRA `(.L_x_124) ;  /* 0xfffffff400cc0947 */ /* 0x004fea000383ffff */
.L_x_103:
        /* <DEDUP_REMOVED lines=19> */
[----:B------:R-:W-:Y:S05]  /*0c00*/  CALL.REL.NOINC `($__internal_3_$__cuda_sm3x_div_rn_noftz_f32_slowpath) ;  /* 0x0000001800907944 */ /* 0x000fea0003c00000 */
.L_x_127:
[----:B------:R-:W-:Y:S05]  /*0c10*/  BSYNC.RECONVERGENT B2 ;  /* 0x0000000000027941 */ /* 0x000fea0003800200 */
.L_x_126:
        /* <DEDUP_REMOVED lines=12> */
.L_x_129:
[----:B------:R-:W-:Y:S01]  /*0ce0*/  FMUL.FTZ R23, R0, R7 ;  /* 0x0000000700177220 */ /* 0x000fe20000410000 */
[----:B------:R-:W-:-:S03]  /*0cf0*/  FMUL.FTZ R2, R7, 0.5 ;  /* 0x3f00000007027820 */ /* 0x000fc60000410000 */
[----:B------:R-:W-:-:S04]  /*0d00*/  FFMA R0, -R23, R23, R0 ;  /* 0x0000001717007223 */ /* 0x000fc80000000100 */
[----:B------:R-:W-:-:S07]  /*0d10*/  FFMA R23, R0, R2, R23 ;  /* 0x0000000200177223 */ /* 0x000fce0000000017 */
.L_x_130:
[----:B------:R-:W-:Y:S05]  /*0d20*/  BSYNC.RECONVERGENT B0 ;  /* 0x0000000000007941 */ /* 0x000fea0003800200 */
.L_x_128:
        /* <DEDUP_REMOVED lines=17> */
[----:B------:R-:W-:Y:S05]  /*0e40*/  CALL.REL.NOINC `($__internal_3_$__cuda_sm3x_div_rn_noftz_f32_slowpath) ;  /* 0x0000001800007944 */ /* 0x000fea0003c00000 */
.L_x_132:
[----:B------:R-:W-:Y:S05]  /*0e50*/  BSYNC.RECONVERGENT B2 ;  /* 0x0000000000027941 */ /* 0x000fea0003800200 */
.L_x_131:
        /* <DEDUP_REMOVED lines=12> */
.L_x_134:
[----:B------:R-:W-:Y:S01]  /*0f20*/  FMUL.FTZ R23, R0, R5 ;  /* 0x0000000500177220 */ /* 0x000fe20000410000 */
[----:B------:R-:W-:-:S03]  /*0f30*/  FMUL.FTZ R2, R5, 0.5 ;  /* 0x3f00000005027820 */ /* 0x000fc60000410000 */
[----:B------:R-:W-:-:S04]  /*0f40*/  FFMA R0, -R23, R23, R0 ;  /* 0x0000001717007223 */ /* 0x000fc80000000100 */
[----:B------:R-:W-:-:S07]  /*0f50*/  FFMA R23, R0, R2, R23 ;  /* 0x0000000200177223 */ /* 0x000fce0000000017 */
.L_x_135:
[----:B------:R-:W-:Y:S05]  /*0f60*/  BSYNC.RECONVERGENT B0 ;  /* 0x0000000000007941 */ /* 0x000fea0003800200 */
.L_x_133:
[----:B------:R0:W-:Y:S01]  /*0f70*/  STG.E desc[UR6][R8.64+0x200], R23 ;  /* 0x0002001708007986 */ /* 0x0001e2000c101906 */
[----:B------:R-:W-:-:S07]  /*0f80*/  VIADD R6, R6, 0x2 ;  /* 0x0000000206067836 */ /* 0x000fce0000000000 */
.L_x_125:
        /* <DEDUP_REMOVED lines=19> */
[----:B0-----:R-:W-:Y:S05]  /*10c0*/  CALL.REL.NOINC `($__internal_3_$__cuda_sm3x_div_rn_noftz_f32_slowpath) ;  /* 0x0000001400607944 */ /* 0x001fea0003c00000 */
.L_x_137:
[----:B------:R-:W-:Y:S05]  /*10d0*/  BSYNC.RECONVERGENT B2 ;  /* 0x0000000000027941 */ /* 0x000fea0003800200 */
.L_x_136:
        /* <DEDUP_REMOVED lines=10> */
[----:B0-----:R-:W-:Y:S05]  /*1180*/  CALL.REL.NOINC `($__internal_2_$__cuda_sm20_sqrt_rn_f32_slowpath) ;  /* 0x0000001000d87944 */ /* 0x001fea0003c00000 */
[----:B------:R-:W-:Y:S05]  /*1190*/  BRA `(.L_x_140) ;  /* 0x0000000000107947 */ /* 0x000fea0003800000 */
.L_x_139:
[----:B0-----:R-:W-:Y:S01]  /*11a0*/  FMUL.FTZ R23, R0, R5 ;  /* 0x0000000500177220 */ /* 0x001fe20000410000 */
[----:B------:R-:W-:-:S03]  /*11b0*/  FMUL.FTZ R2, R5, 0.5 ;  /* 0x3f00000005027820 */ /* 0x000fc60000410000 */
[----:B------:R-:W-:-:S04]  /*11c0*/  FFMA R0, -R23, R23, R0 ;  /* 0x0000001717007223 */ /* 0x000fc80000000100 */
[----:B------:R-:W-:-:S07]  /*11d0*/  FFMA R23, R0, R2, R23 ;  /* 0x0000000200177223 */ /* 0x000fce0000000017 */
.L_x_140:
[----:B------:R-:W-:Y:S05]  /*11e0*/  BSYNC.RECONVERGENT B0 ;  /* 0x0000000000007941 */ /* 0x000fea0003800200 */
.L_x_138:
[----:B------:R-:W-:-:S05]  /*11f0*/  IMAD.WIDE R14, R3, 0x4, R14 ;  /* 0x00000004030e7825 */ /* 0x000fca00078e020e */
[----:B------:R-:W-:Y:S01]  /*1200*/  STG.E desc[UR6][R14.64], R23 ;  /* 0x000000170e007986 */ /* 0x000fe2000c101906 */
[----:B------:R-:W-:Y:S05]  /*1210*/  EXIT ;  /* 0x000000000000794d */ /* 0x000fea0003800000 */
.L_x_102:
        /* <DEDUP_REMOVED lines=11> */
[----:B------:R-:W0:Y:S01]  /*12d0*/  LDCU UR4, c[0x0][0x388] ;  /* 0x00007100ff0477ac */ /* 0x000e220008000800 */
[----:B------:R-:W-:Y:S01]  /*12e0*/  LOP3.LUT R8, R9, 0x7ffffffc, RZ, 0xc0, !PT ;  /* 0x7ffffffc09087812 */ /* 0x000fe200078ec0ff */
[----:B-1----:R-:W-:Y:S01]  /*12f0*/  IMAD.MOV.U32 R9, RZ, RZ, R5 ;  /* 0x000000ffff097224 */ /* 0x002fe200078e0005 */
[----:B------:R-:W-:Y:S02]  /*1300*/  IADD3 R10, PT, PT, R5, 0x100, RZ ;  /* 0x00000100050a7810 */ /* 0x000fe40007ffe0ff */
[----:B------:R-:W-:Y:S02]  /*1310*/  IADD3.X R13, PT, PT, RZ, R15, RZ, P0, !PT ;  /* 0x0000000fff0d7210 */ /* 0x000fe400007fe4ff */
[----:B------:R-:W-:-:S07]  /*1320*/  IADD3 R11, PT, PT, -R8, RZ, RZ ;  /* 0x000000ff080b7210 */ /* 0x000fce0007ffe1ff */
.L_x_170:
[----:B------:R-:W-:Y:S01]  /*1330*/  VIADD R0, R10, 0xffffff00 ;  /* 0xffffff000a007836 */ /* 0x000fe20000000000 */
[----:B------:R-:W-:Y:S01]  /*1340*/  IADD3 R11, PT, PT, R11, 0x4, RZ ;  /* 0x000000040b0b7810 */ /* 0x000fe20007ffe0ff */
[----:B------:R-:W-:Y:S01]  /*1350*/  BSSY.RECONVERGENT B2, `(.L_x_142) ;  /* 0x0000026000027945 */ /* 0x000fe20003800200 */
[----:B0123--:R-:W-:Y:S02]  /*1360*/  IMAD.WIDE R16, R9, 0x4, R12 ;  /* 0x0000000409107825 */ /* 0x00ffe400078e020c */
[----:B------:R-:W-:Y:S02]  /*1370*/  ISETP.GE.AND P0, PT, R0, R3, PT ;  /* 0x000000030000720c */ /* 0x000fe40003f06270 */
[----:B------:R-:W-:-:S11]  /*1380*/  ISETP.NE.AND P2, PT, R11, RZ, PT ;  /* 0x000000ff0b00720c */ /* 0x000fd60003f45270 */
        /* <DEDUP_REMOVED lines=13> */
[----:B------:R-:W-:Y:S02]  /*1460*/  MOV R24, R7 ;  /* 0x0000000700187202 */ /* 0x000fe40000000f00 */
[----:B------:R-:W-:-:S07]  /*1470*/  MOV R2, 0x1490 ;  /* 0x0000149000027802 */ /* 0x000fce0000000f00 */
[----:B0-----:R-:W-:Y:S05]  /*1480*/  CALL.REL.NOINC `($__internal_3_$__cuda_sm3x_div_rn_noftz_f32_slowpath) ;  /* 0x0000001000707944 */ /* 0x001fea0003c00000 */
.L_x_145:
[----:B0-----:R-:W-:Y:S05]  /*1490*/  BSYNC.RECONVERGENT B3 ;  /* 0x0000000000037941 */ /* 0x001fea0003800200 */
.L_x_144:
        /* <DEDUP_REMOVED lines=11> */
.L_x_147:
[----:B------:R-:W-:Y:S01]  /*1550*/  FMUL.FTZ R23, R0, R19 ;  /* 0x0000001300177220 */ /* 0x000fe20000410000 */
[----:B------:R-:W-:-:S03]  /*1560*/  FMUL.FTZ R2, R19, 0.5 ;  /* 0x3f00000013027820 */ /* 0x000fc60000410000 */
[----:B------:R-:W-:-:S04]  /*1570*/  FFMA R0, -R23, R23, R0 ;  /* 0x0000001717007223 */ /* 0x000fc80000000100 */
[----:B------:R-:W-:-:S07]  /*1580*/  FFMA R23, R0, R2, R23 ;  /* 0x0000000200177223 */ /* 0x000fce0000000017 */
.L_x_148:
[----:B------:R-:W-:Y:S05]  /*1590*/  BSYNC.RECONVERGENT B0 ;  /* 0x0000000000007941 */ /* 0x000fea0003800200 */
.L_x_146:
[----:B------:R1:W-:Y:S02]  /*15a0*/  STG.E desc[UR6][R16.64+-0x400], R23 ;  /* 0xfffc001710007986 */ /* 0x0003e4000c101906 */
.L_x_143:
[----:B0-----:R-:W-:Y:S05]  /*15b0*/  BSYNC.RECONVERGENT B2 ;  /* 0x0000000000027941 */ /* 0x001fea0003800200 */
.L_x_142:
        /* <DEDUP_REMOVED lines=18> */
[----:B-1----:R-:W-:Y:S05]  /*16e0*/  CALL.REL.NOINC `($__internal_3_$__cuda_sm3x_div_rn_noftz_f32_slowpath) ;  /* 0x0000000c00d87944 */ /* 0x002fea0003c00000 */
.L_x_152:
[----:B------:R-:W-:Y:S05]  /*16f0*/  BSYNC.RECONVERGENT B3 ;  /* 0x0000000000037941 */ /* 0x000fea0003800200 */
.L_x_151:
[----:B------:R-:W-:Y:S01]  /*1700*/  FADD R0, R0, -UR4 ;  /* 0x8000000400007e21 */ /* 0x000fe20008000000 */
[----:B------:R-:W-:Y:S03]  /*1710*/  BSSY.RECONVERGENT B0, `(.L_x_153) ;  /* 0x000000e000007945 */ /* 0x000fe60003800200 */
[----:B------:R-:W-:-:S04]  /*1720*/  FMUL R0, R0, R0 ;  /* 0x0000000000007220 */ /* 0x000fc80000400000 */
[----:B------:R-:W-:Y:S01]  /*1730*/  VIADD R2, R0, 0xf3000000 ;  /* 0xf300000000027836 */ /* 0x000fe20000000000 */
[----:B------:R0:W2:Y:S04]  /*1740*/  MUFU.RSQ R19, R0 ;  /* 0x0000000000137308 */ /* 0x0000a80000001400 */
[----:B------:R-:W-:-:S13]  /*1750*/  ISETP.GT.U32.AND P0, PT, R2, 0x727fffff, PT ;  /* 0x727fffff0200780c */ /* 0x000fda0003f04070 */
[----:B0-2---:R-:W-:Y:S05]  /*1760*/  @!P0 BRA `(.L_x_154) ;  /* 0x0000000000108947 */ /* 0x005fea0003800000 */
[----:B------:R-:W-:Y:S02]  /*1770*/  MOV R2, R0 ;  /* 0x0000000000027202 */ /* 0x000fe40000000f00 */
[----:B------:R-:W-:-:S07]  /*1780*/  MOV R0, 0x17a0 ;  /* 0x000017a000007802 */ /* 0x000fce0000000f00 */
[----:B-1----:R-:W-:Y:S05]  /*1790*/  CALL.REL.NOINC `($__internal_2_$__cuda_sm20_sqrt_rn_f32_slowpath) ;  /* 0x0000000c00547944 */ /* 0x002fea0003c00000 */
[----:B------:R-:W-:Y:S05]  /*17a0*/  BRA `(.L_x_155) ;  /* 0x0000000000107947 */ /* 0x000fea0003800000 */
.L_x_154:
[----:B-1----:R-:W-:Y:S01]  /*17b0*/  FMUL.FTZ R23, R0, R19 ;  /* 0x0000001300177220 */ /* 0x002fe20000410000 */
[----:B------:R-:W-:-:S03]  /*17c0*/  FMUL.FTZ R2, R19, 0.5 ;  /* 0x3f00000013027820 */ /* 0x000fc60000410000 */
[----:B------:R-:W-:-:S04]  /*17d0*/  FFMA R0, -R23, R23, R0 ;  /* 0x0000001717007223 */ /* 0x000fc80000000100 */
[----:B------:R-:W-:-:S07]  /*17e0*/  FFMA R23, R0, R2, R23 ;  /* 0x0000000200177223 */ /* 0x000fce0000000017 */
.L_x_155:
[----:B------:R-:W-:Y:S05]  /*17f0*/  BSYNC.RECONVERGENT B0 ;  /* 0x0000000000007941 */ /* 0x000fea0003800200 */
.L_x_153:
[----:B------:R0:W-:Y:S02]  /*1800*/  STG.E desc[UR6][R16.64+-0x200], R23 ;  /* 0xfffe001710007986 */ /* 0x0001e4000c101906 */
.L_x_150:
[----:B------:R-:W-:Y:S05]  /*1810*/  BSYNC.RECONVERGENT B2 ;  /* 0x0000000000027941 */ /* 0x000fea0003800200 */
.L_x_149:
        /* <DEDUP_REMOVED lines=15> */
[----:B------:R-:W-:Y:S01]  /*1910*/  MOV R0, R20 ;  /* 0x0000001400007202 */ /* 0x000fe20000000f00 */
[----:B------:R-:W-:Y:S01]  /*1920*/  IMAD.MOV.U32 R24, RZ, RZ, R7 ;  /* 0x000000ffff187224 */ /* 0x000fe200078e0007 */
[----:B------:R-:W-:-:S07]  /*1930*/  MOV R2, 0x1950 ;  /* 0x0000195000027802 */ /* 0x000fce0000000f00 */
[----:B01----:R-:W-:Y:S05]  /*1940*/  CALL.REL.NOINC `($__internal_3_$__cuda_sm3x_div_rn_noftz_f32_slowpath) ;  /* 0x0000000c00407944 */ /* 0x003fea0003c00000 */
.L_x_159:
[----:B------:R-:W-:Y:S05]  /*1950*/  BSYNC.RECONVERGENT B3 ;  /* 0x0000000000037941 */ /* 0x000fea0003800200 */
.L_x_158:
        /* <DEDUP_REMOVED lines=9> */
[----:B01----:R-:W-:Y:S05]  /*19f0*/  CALL.REL.NOINC `($__internal_2_$__cuda_sm20_sqrt_rn_f32_slowpath) ;  /* 0x0000000800bc7944 */ /* 0x003fea0003c00000 */
[----:B------:R-:W-:Y:S05]  /*1a00*/  BRA `(.L_x_162) ;  /* 0x0000000000107947 */ /* 0x000fea0003800000 */
.L_x_161:
[----:B01----:R-:W-:Y:S01]  /*1a10*/  FMUL.FTZ R23, R0, R19 ;  /* 0x0000001300177220 */ /* 0x003fe20000410000 */
[----:B------:R-:W-:-:S03]  /*1a20*/  FMUL.FTZ R2, R19, 0.5 ;  /* 0x3f00000013027820 */ /* 0x000fc60000410000 */
[----:B------:R-:W-:-:S04]  /*1a30*/  FFMA R0, -R23, R23, R0 ;  /* 0x0000001717007223 */ /* 0x000fc80000000100 */
[----:B------:R-:W-:-:S07]  /*1a40*/  FFMA R23, R0, R2, R23 ;  /* 0x0000000200177223 */ /* 0x000fce0000000017 */
.L_x_162:
[----:B------:R-:W-:Y:S05]  /*1a50*/  BSYNC.RECONVERGENT B0 ;  /* 0x0000000000007941 */ /* 0x000fea0003800200 */
.L_x_160:
[----:B------:R2:W-:Y:S02]  /*1a60*/  STG.E desc[UR6][R16.64], R23 ;  /* 0x0000001710007986 */ /* 0x0005e4000c101906 */
.L_x_157:
[----:B------:R-:W-:Y:S05]  /*1a70*/  BSYNC.RECONVERGENT B2 ;  /* 0x0000000000027941 */ /* 0x000fea0003800200 */
.L_x_156:
        /* <DEDUP_REMOVED lines=14> */
[----:B------:R-:W-:Y:S01]  /*1b60*/  MOV R0, R18 ;  /* 0x0000001200007202 */ /* 0x000fe20000000f00 */
[----:B------:R-:W-:Y:S01]  /*1b70*/  IMAD.MOV.U32 R24, RZ, RZ, R7 ;  /* 0x000000ffff187224 */ /* 0x000fe200078e0007 */
[----:B------:R-:W-:-:S07]  /*1b80*/  MOV R2, 0x1ba0 ;  /* 0x00001ba000027802 */ /* 0x000fce0000000f00 */
[----:B012---:R-:W-:Y:S05]  /*1b90*/  CALL.REL.NOINC `($__internal_3_$__cuda_sm3x_div_rn_noftz_f32_slowpath) ;  /* 0x0000000800ac7944 */ /* 0x007fea0003c00000 */
.L_x_166:
[----:B------:R-:W-:Y:S05]  /*1ba0*/  BSYNC.RECONVERGENT B3 ;  /* 0x0000000000037941 */ /* 0x000fea0003800200 */
.L_x_165:
        /* <DEDUP_REMOVED lines=9> */
[----:B012---:R-:W-:Y:S05]  /*1c40*/  CALL.REL.NOINC `($__internal_2_$__cuda_sm20_sqrt_rn_f32_slowpath) ;  /* 0x0000000800287944 */ /* 0x007fea0003c00000 */
[----:B------:R-:W-:Y:S05]  /*1c50*/  BRA `(.L_x_169) ;  /* 0x0000000000107947 */ /* 0x000fea0003800000 */
.L_x_168:
[----:B012---:R-:W-:Y:S01]  /*1c60*/  FMUL.FTZ R23, R0, R19 ;  /* 0x0000001300177220 */ /* 0x007fe20000410000 */
[----:B------:R-:W-:-:S03]  /*1c70*/  FMUL.FTZ R2, R19, 0.5 ;  /* 0x3f00000013027820 */ /* 0x000fc60000410000 */
[----:B------:R-:W-:-:S04]  /*1c80*/  FFMA R0, -R23, R23, R0 ;  /* 0x0000001717007223 */ /* 0x000fc80000000100 */
[----:B------:R-:W-:-:S07]  /*1c90*/  FFMA R23, R0, R2, R23 ;  /* 0x0000000200177223 */ /* 0x000fce0000000017 */
.L_x_169:
[----:B------:R-:W-:Y:S05]  /*1ca0*/  BSYNC.RECONVERGENT B0 ;  /* 0x0000000000007941 */ /* 0x000fea0003800200 */
.L_x_167:
[----:B------:R3:W-:Y:S02]  /*1cb0*/  STG.E desc[UR6][R16.64+0x200], R23 ;  /* 0x0002001710007986 */ /* 0x0007e4000c101906 */
.L_x_164:
[----:B------:R-:W-:Y:S05]  /*1cc0*/  BSYNC.RECONVERGENT B2 ;  /* 0x0000000000027941 */ /* 0x000fea0003800200 */
.L_x_163:
[----:B------:R-:W-:Y:S01]  /*1cd0*/  IADD3 R10, PT, PT, R10, 0x200, RZ ;  /* 0x000002000a0a7810 */ /* 0x000fe20007ffe0ff */
[----:B------:R-:W-:Y:S01]  /*1ce0*/  VIADD R9, R9, 0x200 ;  /* 0x0000020009097836 */ /* 0x000fe20000000000 */
[----:B------:R-:W-:Y:S06]  /*1cf0*/  @P2 BRA `(.L_x_170) ;  /* 0xfffffff4008c2947 */ /* 0x000fec000383ffff */
.L_x_141:
        /* <DEDUP_REMOVED lines=20> */
[----:B------:R-:W-:Y:S02]  /*1e40*/  MOV R0, R12 ;  /* 0x0000000c00007202 */ /* 0x000fe40000000f00 */
[----:B------:R-:W-:Y:S02]  /*1e50*/  MOV R24, R7 ;  /* 0x0000000700187202 */ /* 0x000fe40000000f00 */
[----:B------:R-:W-:-:S07]  /*1e60*/  MOV R2, 0x1e80 ;  /* 0x00001e8000027802 */ /* 0x000fce0000000f00 */
[----:B0-23--:R-:W-:Y:S05]  /*1e70*/  CALL.REL.NOINC `($__internal_3_$__cuda_sm3x_div_rn_noftz_f32_slowpath) ;  /* 0x0000000400f47944 */ /* 0x00dfea0003c00000 */
.L_x_175:
[----:B------:R-:W-:Y:S05]  /*1e80*/  BSYNC.RECONVERGENT B3 ;  /* 0x0000000000037941 */ /* 0x000fea0003800200 */
.L_x_174:
[----:B------:R-:W1:Y:S01]  /*1e90*/  LDCU UR4, c[0x0][0x388] ;  /* 0x00007100ff0477ac */ /* 0x000e620008000800 */
[----:B------:R-:W-:Y:S01]  /*1ea0*/  BSSY.RECONVERGENT B0, `(.L_x_176) ;  /* 0x000000f000007945 */ /* 0x000fe20003800200 */
[----:B-1----:R-:W-:-:S04]  /*1eb0*/  FADD R0, R0, -UR4 ;  /* 0x8000000400007e21 */ /* 0x002fc80008000000 */
[----:B------:R-:W-:-:S04]  /*1ec0*/  FMUL R0, R0, R0 ;  /* 0x0000000000007220 */ /* 0x000fc80000400000 */
[----:B------:R-:W-:Y:S01]  /*1ed0*/  VIADD R2, R0, 0xf3000000 ;  /* 0xf300000000027836 */ /* 0x000fe20000000000 */
[----:B------:R1:W4:Y:S04]  /*1ee0*/  MUFU.RSQ R9, R0 ;  /* 0x0000000000097308 */ /* 0x0003280000001400 */
[----:B------:R-:W-:-:S13]  /*1ef0*/  ISETP.GT.U32.AND P0, PT, R2, 0x727fffff, PT ;  /* 0x727fffff0200780c */ /* 0x000fda0003f04070 */
[----:B-1--4-:R-:W-:Y:S05]  /*1f00*/  @!P0 BRA `(.L_x_177) ;  /* 0x0000000000108947 */ /* 0x012fea0003800000 */
[----:B------:R-:W-:Y:S02]  /*1f10*/  MOV R2, R0 ;  /* 0x0000000000027202 */ /* 0x000fe40000000f00 */
[----:B------:R-:W-:-:S07]  /*1f20*/  MOV R0, 0x1f40 ;  /* 0x00001f4000007802 */ /* 0x000fce0000000f00 */
[----:B0-23--:R-:W-:Y:S05]  /*1f30*/  CALL.REL.NOINC `($__internal_2_$__cuda_sm20_sqrt_rn_f32_slowpath) ;  /* 0x00000004006c7944 */ /* 0x00dfea0003c00000 */
[----:B------:R-:W-:Y:S05]  /*1f40*/  BRA `(.L_x_178) ;  /* 0x0000000000107947 */ /* 0x000fea0003800000 */
.L_x_177:
[----:B0-23--:R-:W-:Y:S01]  /*1f50*/  FMUL.FTZ R23, R0, R9 ;  /* 0x0000000900177220 */ /* 0x00dfe20000410000 */
[----:B------:R-:W-:-:S03]  /*1f60*/  FMUL.FTZ R2, R9, 0.5 ;  /* 0x3f00000009027820 */ /* 0x000fc60000410000 */
[----:B------:R-:W-:-:S04]  /*1f70*/  FFMA R0, -R23, R23, R0 ;  /* 0x0000001717007223 */ /* 0x000fc80000000100 */
[----:B------:R-:W-:-:S07]  /*1f80*/  FFMA R23, R0, R2, R23 ;  /* 0x0000000200177223 */ /* 0x000fce0000000017 */
.L_x_178:
[----:B------:R-:W-:Y:S05]  /*1f90*/  BSYNC.RECONVERGENT B0 ;  /* 0x0000000000007941 */ /* 0x000fea0003800200 */
.L_x_176:
[----:B------:R1:W-:Y:S02]  /*1fa0*/  STG.E desc[UR6][R10.64], R23 ;  /* 0x000000170a007986 */ /* 0x0003e4000c101906 */
.L_x_173:
[----:B------:R-:W-:Y:S05]  /*1fb0*/  BSYNC.RECONVERGENT B2 ;  /* 0x0000000000027941 */ /* 0x000fea0003800200 */
.L_x_172:
[----:B------:R-:W-:Y:S01]  /*1fc0*/  IADD3 R6, PT, PT, R6, 0x80, RZ ;  /* 0x0000008006067810 */ /* 0x000fe20007ffe0ff */
[----:B------:R-:W-:Y:S03]  /*1fd0*/  BSSY.RECONVERGENT B2, `(.L_x_179) ;  /* 0x0000025000027945 */ /* 0x000fe60003800200 */
        /* <DEDUP_REMOVED lines=16> */
[----:B0123--:R-:W-:Y:S05]  /*20e0*/  CALL.REL.NOINC `($__internal_3_$__cuda_sm3x_div_rn_noftz_f32_slowpath) ;  /* 0x0000000400587944 */ /* 0x00ffea0003c00000 */
.L_x_182:
[----:B------:R-:W-:Y:S05]  /*20f0*/  BSYNC.RECONVERGENT B3 ;  /* 0x0000000000037941 */ /* 0x000fea0003800200 */
.L_x_181:
[----:B------:R-:W4:Y:S01]  /*2100*/  LDCU UR4, c[0x0][0x388] ;  /* 0x00007100ff0477ac */ /* 0x000f220008000800 */
[----:B------:R-:W-:Y:S01]  /*2110*/  BSSY.RECONVERGENT B0, `(.L_x_183) ;  /* 0x000000f000007945 */ /* 0x000fe20003800200 */
[----:B----4-:R-:W-:-:S04]  /*2120*/  FADD R0, R0, -UR4 ;  /* 0x8000000400007e21 */ /* 0x010fc80008000000 */
[----:B------:R-:W-:-:S04]  /*2130*/  FMUL R0, R0, R0 ;  /* 0x0000000000007220 */ /* 0x000fc80000400000 */
[----:B------:R-:W-:Y:S01]  /*2140*/  VIADD R2, R0, 0xf3000000 ;  /* 0xf300000000027836 */ /* 0x000fe20000000000 */
[----:B------:R4:W5:Y:S04]  /*2150*/  MUFU.RSQ R9, R0 ;  /* 0x0000000000097308 */ /* 0x0009680000001400 */
[----:B------:R-:W-:-:S13]  /*2160*/  ISETP.GT.U32.AND P0, PT, R2, 0x727fffff, PT ;  /* 0x727fffff0200780c */ /* 0x000fda0003f04070 */
[----:B----45:R-:W-:Y:S05]  /*2170*/  @!P0 BRA `(.L_x_184) ;  /* 0x0000000000108947 */ /* 0x030fea0003800000 */
[----:B------:R-:W-:Y:S02]  /*2180*/  MOV R2, R0 ;  /* 0x0000000000027202 */ /* 0x000fe40000000f00 */
[----:B------:R-:W-:-:S07]  /*2190*/  MOV R0, 0x21b0 ;  /* 0x000021b000007802 */ /* 0x000fce0000000f00 */
[----:B0123--:R-:W-:Y:S05]  /*21a0*/  CALL.REL.NOINC `($__internal_2_$__cuda_sm20_sqrt_rn_f32_slowpath) ;  /* 0x0000000000d07944 */ /* 0x00ffea0003c00000 */
[----:B------:R-:W-:Y:S05]  /*21b0*/  BRA `(.L_x_185) ;  /* 0x0000000000107947 */ /* 0x000fea0003800000 */
.L_x_184:
[----:B0123--:R-:W-:Y:S01]  /*21c0*/  FMUL.FTZ R23, R0, R9 ;  /* 0x0000000900177220 */ /* 0x00ffe20000410000 */
[----:B------:R-:W-:-:S03]  /*21d0*/  FMUL.FTZ R2, R9, 0.5 ;  /* 0x3f00000009027820 */ /* 0x000fc60000410000 */
[----:B------:R-:W-:-:S04]  /*21e0*/  FFMA R0, -R23, R23, R0 ;  /* 0x0000001717007223 */ /* 0x000fc80000000100 */
[----:B------:R-:W-:-:S07]  /*21f0*/  FFMA R23, R0, R2, R23 ;  /* 0x0000000200177223 */ /* 0x000fce0000000017 */
.L_x_185:
[----:B------:R-:W-:Y:S05]  /*2200*/  BSYNC.RECONVERGENT B0 ;  /* 0x0000000000007941 */ /* 0x000fea0003800200 */
.L_x_183:
[----:B------:R4:W-:Y:S02]  /*2210*/  STG.E desc[UR6][R10.64+0x200], R23 ;  /* 0x000200170a007986 */ /* 0x0009e4000c101906 */
.L_x_180:
[----:B------:R-:W-:Y:S05]  /*2220*/  BSYNC.RECONVERGENT B2 ;  /* 0x0000000000027941 */ /* 0x000fea0003800200 */
.L_x_179:
[----:B------:R-:W-:-:S07]  /*2230*/  IADD3 R8, PT, PT, R8, 0x2, RZ ;  /* 0x0000000208087810 */ /* 0x000fce0007ffe0ff */
.L_x_171:
        /* <DEDUP_REMOVED lines=21> */
[----:B0-234-:R-:W-:Y:S05]  /*2390*/  CALL.REL.NOINC `($__internal_3_$__cuda_sm3x_div_rn_noftz_f32_slowpath) ;  /* 0x0000000000ac7944 */ /* 0x01dfea0003c00000 */
.L_x_187:
[----:B------:R-:W-:Y:S05]  /*23a0*/  BSYNC.RECONVERGENT B2 ;  /* 0x0000000000027941 */ /* 0x000fea0003800200 */
.L_x_186:
        /* <DEDUP_REMOVED lines=10> */
[----:B0-234-:R-:W-:Y:S05]  /*2450*/  CALL.REL.NOINC `($__internal_2_$__cuda_sm20_sqrt_rn_f32_slowpath) ;  /* 0x0000000000247944 */ /* 0x01dfea0003c00000 */
[----:B------:R-:W-:Y:S05]  /*2460*/  BRA `(.L_x_190) ;  /* 0x0000000000107947 */ /* 0x000fea0003800000 */
.L_x_189:
[----:B0-234-:R-:W-:Y:S01]  /*2470*/  FMUL.FTZ R23, R0, R3 ;  /* 0x0000000300177220 */ /* 0x01dfe20000410000 */
[----:B------:R-:W-:-:S03]  /*2480*/  FMUL.FTZ R2, R3, 0.5 ;  /* 0x3f00000003027820 */ /* 0x000fc60000410000 */
[----:B------:R-:W-:-:S04]  /*2490*/  FFMA R0, -R23, R23, R0 ;  /* 0x0000001717007223 */ /* 0x000fc80000000100 */
[----:B------:R-:W-:-:S07]  /*24a0*/  FFMA R23, R0, R2, R23 ;  /* 0x0000000200177223 */ /* 0x000fce0000000017 */
.L_x_190:
[----:B------:R-:W-:Y:S05]  /*24b0*/  BSYNC.RECONVERGENT B0 ;  /* 0x0000000000007941 */ /* 0x000fea0003800200 */
.L_x_188:
[----:B------:R-:W-:-:S05]  /*24c0*/  IMAD.WIDE R14, R5, 0x4, R14 ;  /* 0x00000004050e7825 */ /* 0x000fca00078e020e */
[----:B------:R-:W-:Y:S01]  /*24d0*/  STG.E desc[UR6][R14.64], R23 ;  /* 0x000000170e007986 */ /* 0x000fe2000c101906 */
[----:B------:R-:W-:Y:S05]  /*24e0*/  EXIT ;  /* 0x000000000000794d */ /* 0x000fea0003800000 */
        .weak           $__internal_2_$__cuda_sm20_sqrt_rn_f32_slowpath
        .type           $__internal_2_$__cuda_sm20_sqrt_rn_f32_slowpath,@function
        .size           $__internal_2_$__cuda_sm20_sqrt_rn_f32_slowpath,($__internal_3_$__cuda_sm3x_div_rn_noftz_f32_slowpath - $__internal_2_$__cuda_sm20_sqrt_rn_f32_slowpath)
$__internal_2_$__cuda_sm20_sqrt_rn_f32_slowpath:
        /* <DEDUP_REMOVED lines=19> */
.L_x_191:
[----:B------:R-:W-:Y:S01]  /*2620*/  HFMA2 R21, -RZ, RZ, 0, 0 ;  /* 0x00000000ff157431 */ /* 0x000fe200000001ff */
[----:B------:R-:W-:-:S04]  /*2630*/  MOV R20, R0 ;  /* 0x0000000000147202 */ /* 0x000fc80000000f00 */
[----:B------:R-:W-:Y:S05]  /*2640*/  RET.REL.NODEC R20 `(_ZN3cub18CUB_300001_SM_10006detail9transform16transform_kernelINS2_10policy_hubILb1EN4cuda3std3__45tupleIJN6thrust24THRUST_300001_SM_1000_NS17counting_iteratorIfNSA_11use_defaultESC_SC_EEEEEE10policy1000Ei12DistanceFromNSA_6detail15normal_iteratorINSA_10device_ptrIfEEEEJSD_EEEvT0_iT1_T2_DpNS2_10kernel_argIT3_EE) ;  /* 0xffffffd8146c7950 */ /* 0x000fea0003c3ffff */
        .weak           $__internal_3_$__cuda_sm3x_div_rn_noftz_f32_slowpath
        .type           $__internal_3_$__cuda_sm3x_div_rn_noftz_f32_slowpath,@function
        .size           $__internal_3_$__cuda_sm3x_div_rn_noftz_f32_slowpath,(.L_x_210 - $__internal_3_$__cuda_sm3x_div_rn_noftz_f32_slowpath)
$__internal_3_$__cuda_sm3x_div_rn_noftz_f32_slowpath:
[----:B------:R-:W-:Y:S01]  /*2650*/  SHF.R.U32.HI R19, RZ, 0x17, R24 ;  /* 0x00000017ff137819 */ /* 0x000fe20000011618 */
[----:B------:R-:W-:Y:S01]  /*2660*/  BSSY.RECONVERGENT B0, `(.L_x_192) ;  /* 0x0000062000007945 */ /* 0x000fe20003800200 */
[----:B------:R-:W-:Y:S02]  /*2670*/  SHF.R.U32.HI R21, RZ, 0x17, R0 ;  /* 0x00000017ff157819 */ /* 0x000fe40000011600 */
[----:B------:R-:W-:Y:S02]  /*2680*/  LOP3.LUT R19, R19, 0xff, RZ, 0xc0, !PT ;  /* 0x000000ff13137812 */ /* 0x000fe400078ec0ff */
[----:B------:R-:W-:Y:S02]  /*2690*/  LOP3.LUT R21, R21, 0xff, RZ, 0xc0, !PT ;  /* 0x000000ff15157812 */ /* 0x000fe400078ec0ff */
[----:B------:R-:W-:Y:S02]  /*26a0*/  IADD3 R22, PT, PT, R19, -0x1, RZ ;  /* 0xffffffff13167810 */ /* 0x000fe40007ffe0ff */
[----:B------:R-:W-:-:S02]  /*26b0*/  IADD3 R23, PT, PT, R21, -0x1, RZ ;  /* 0xffffffff15177810 */ /* 0x000fc40007ffe0ff */
[----:B------:R-:W-:-:S04]  /*26c0*/  ISETP.GT.U32.AND P0, PT, R22, 0xfd, PT ;  /* 0x000000fd1600780c */ /* 0x000fc80003f04070 */
[----:B------:R-:W-:-:S13]  /*26d0*/  ISETP.GT.U32.OR P0, PT, R23, 0xfd, P0 ;  /* 0x000000fd1700780c */ /* 0x000fda0000704470 */
[----:B------:R-:W-:Y:S01]  /*26e0*/  @!P0 IMAD.MOV.U32 R20, RZ, RZ, RZ ;  /* 0x000000ffff148224 */ /* 0x000fe200078e00ff */
        /* <DEDUP_REMOVED lines=22> */
[----:B------:R-:W-:-:S03]  /*2850*/  @!P1 FFMA R24, R24, 1.84467440737095516160e+19, RZ ;  /* 0x5f80000018189823 */ /* 0x000fc600000000ff */
[----:B------:R-:W-:-:S07]  /*2860*/  @!P1 IADD3 R20, PT, PT, R20, 0x40, RZ ;  /* 0x0000004014149810 */ /* 0x000fce0007ffe0ff */
.L_x_193:
[----:B------:R-:W-:Y:S01]  /*2870*/  LEA R23, R19, 0xc0800000, 0x17 ;  /* 0xc080000013177811 */ /* 0x000fe200078eb8ff */
[----:B------:R-:W-:Y:S01]  /*2880*/  VIADD R21, R21, 0xffffff81 ;  /* 0xffffff8115157836 */ /* 0x000fe20000000000 */
[----:B------:R-:W-:Y:S02]  /*2890*/  BSSY.RECONVERGENT B1, `(.L_x_198) ;  /* 0x0000035000017945 */ /* 0x000fe40003800200 */
[----:B------:R-:W-:Y:S01]  /*28a0*/  IADD3 R26, PT, PT, -R23, R24, RZ ;  /* 0x00000018171a7210 */ /* 0x000fe20007ffe1ff */
[C---:B------:R-:W-:Y:S01]  /*28b0*/  IMAD R0, R21.reuse, -0x800000, R0 ;  /* 0xff80000015007824 */ /* 0x040fe200078e0200 */
[----:B------:R-:W-:Y:S02]  /*28c0*/  IADD3 R21, PT, PT, R21, 0x7f, -R19 ;  /* 0x0000007f15157810 */ /* 0x000fe40007ffe813 */
[----:B------:R-:W0:Y:S01]  /*28d0*/  MUFU.RCP R22, R26 ;  /* 0x0000001a00167308 */ /* 0x000e220000001000 */
[----:B------:R-:W-:Y:S01]  /*28e0*/  FADD.FTZ R23, -R26, -RZ ;  /* 0x800000ff1a177221 */ /* 0x000fe20000010100 */
[----:B------:R-:W-:-:S03]  /*28f0*/  IADD3 R21, PT, PT, R21, R20, RZ ;  /* 0x0000001415157210 */ /* 0x000fc60007ffe0ff */
        /* <DEDUP_REMOVED lines=8> */
[----:B------:R-:W-:-:S04]  /*2980*/  LOP3.LUT R20, R19, 0xff, RZ, 0xc0, !PT ;  /* 0x000000ff13147812 */ /* 0x000fc800078ec0ff */
[----:B------:R-:W-:-:S04]  /*2990*/  IADD3 R19, PT, PT, R20, R21, RZ ;  /* 0x0000001514137210 */ /* 0x000fc80007ffe0ff */
        /* <DEDUP_REMOVED lines=17> */
[----:B------:R-:W-:Y:S01]  /*2ab0*/  ISETP.NE.AND P1, PT, R19, RZ, PT ;  /* 0x000000ff1300720c */ /* 0x000fe20003f25270 */
[----:B------:R-:W-:Y:S01]  /*2ac0*/  IMAD.MOV R19, RZ, RZ, -R19 ;  /* 0x000000ffff137224 */ /* 0x000fe200078e0a13 */
[----:B------:R-:W-:-:S02]  /*2ad0*/  SHF.L.U32 R22, R23, R22, RZ ;  /* 0x0000001617167219 */ /* 0x000fc400000006ff */
[----:B------:R-:W-:Y:S02]  /*2ae0*/  FSETP.NEU.FTZ.AND P0, PT, R21, R24, PT ;  /* 0x000000181500720b */ /* 0x000fe40003f1d000 */
[----:B------:R-:W-:Y:S02]  /*2af0*/  SEL R20, R19, RZ, P3 ;  /* 0x000000ff13147207 */ /* 0x000fe40001800000 */
[----:B------:R-:W-:Y:S02]  /*2b00*/  ISETP.NE.AND P1, PT, R22, RZ, P1 ;  /* 0x000000ff1600720c */ /* 0x000fe40000f25270 */
[----:B------:R-:W-:Y:S02]  /*2b10*/  SHF.R.U32.HI R22, RZ, R20, R23 ;  /* 0x00000014ff167219 */ /* 0x000fe40000011617 */
[----:B------:R-:W-:Y:S02]  /*2b20*/  PLOP3.LUT P0, PT, P0, P1, PT, 0xf8, 0x8f ;  /* 0x00000000008f781c */ /* 0x000fe40000703f70 */
[----:B------:R-:W-:-:S02]  /*2b30*/  SHF.R.U32.HI R20, RZ, 0x1, R22 ;  /* 0x00000001ff147819 */ /* 0x000fc40000011616 */
[----:B------:R-:W-:-:S04]  /*2b40*/  SEL R19, RZ, 0x1, !P0 ;  /* 0x00000001ff137807 */ /* 0x000fc80004000000 */
[----:B------:R-:W-:-:S04]  /*2b50*/  LOP3.LUT R19, R19, 0x1, R20, 0xf8, !PT ;  /* 0x0000000113137812 */ /* 0x000fc800078ef814 */
[----:B------:R-:W-:-:S04]  /*2b60*/  LOP3.LUT R19, R19, R22, RZ, 0xc0, !PT ;  /* 0x0000001613137212 */ /* 0x000fc800078ec0ff */
[----:B------:R-:W-:-:S04]  /*2b70*/  IADD3 R19, PT, PT, R20, R19, RZ ;  /* 0x0000001314137210 */ /* 0x000fc80007ffe0ff */
[----:B------:R-:W-:Y:S01]  /*2b80*/  LOP3.LUT R0, R19, R0, RZ, 0xfc, !PT ;  /* 0x0000000013007212 */ /* 0x000fe200078efcff */
[----:B------:R-:W-:Y:S06]  /*2b90*/  BRA `(.L_x_201) ;  /* 0x0000000000107947 */ /* 0x000fec0003800000 */
.L_x_200:
[----:B------:R-:W-:-:S04]  /*2ba0*/  LOP3.LUT R0, R0, 0x80000000, RZ, 0xc0, !PT ;  /* 0x8000000000007812 */ /* 0x000fc800078ec0ff */
[----:B------:R-:W-:Y:S01]  /*2bb0*/  LOP3.LUT R0, R0, 0x7f800000, RZ, 0xfc, !PT ;  /* 0x7f80000000007812 */ /* 0x000fe200078efcff */
[----:B------:R-:W-:Y:S06]  /*2bc0*/  BRA `(.L_x_201) ;  /* 0x0000000000047947 */ /* 0x000fec0003800000 */
.L_x_199:
[----:B------:R-:W-:-:S07]  /*2bd0*/  LEA R0, R21, R0, 0x17 ;  /* 0x0000000015007211 */ /* 0x000fce00078eb8ff */
.L_x_201:
[----:B------:R-:W-:Y:S05]  /*2be0*/  BSYNC.RECONVERGENT B1 ;  /* 0x0000000000017941 */ /* 0x000fea0003800200 */
.L_x_198:
[----:B------:R-:W-:Y:S05]  /*2bf0*/  BRA `(.L_x_202) ;  /* 0x0000000000207947 */ /* 0x000fea0003800000 */
.L_x_197:
[----:B------:R-:W-:-:S04]  /*2c00*/  LOP3.LUT R0, R24, 0x80000000, R0, 0x48, !PT ;  /* 0x8000000018007812 */ /* 0x000fc800078e4800 */
[----:B------:R-:W-:Y:S01]  /*2c10*/  LOP3.LUT R0, R0, 0x7f800000, RZ, 0xfc, !PT ;  /* 0x7f80000000007812 */ /* 0x000fe200078efcff */
[----:B------:R-:W-:Y:S06]  /*2c20*/  BRA `(.L_x_202) ;  /* 0x0000000000147947 */ /* 0x000fec0003800000 */
.L_x_196:
[----:B------:R-:W-:Y:S01]  /*2c30*/  LOP3.LUT R0, R24, 0x80000000, R0, 0x48, !PT ;  /* 0x8000000018007812 */ /* 0x000fe200078e4800 */
[----:B------:R-:W-:Y:S06]  /*2c40*/  BRA `(.L_x_202) ;  /* 0x00000000000c7947 */ /* 0x000fec0003800000 */
.L_x_195:
[----:B------:R-:W0:Y:S01]  /*2c50*/  MUFU.RSQ R0, -QNAN ;  /* 0xffc0000000007908 */ /* 0x000e220000001400 */
[----:B------:R-:W-:Y:S05]  /*2c60*/  BRA `(.L_x_202) ;  /* 0x0000000000047947 */ /* 0x000fea0003800000 */
.L_x_194:
[----:B------:R-:W-:-:S07]  /*2c70*/  FADD.FTZ R0, R0, R24 ;  /* 0x0000001800007221 */ /* 0x000fce0000010000 */
.L_x_202:
[----:B------:R-:W-:Y:S05]  /*2c80*/  BSYNC.RECONVERGENT B0 ;  /* 0x0000000000007941 */ /* 0x000fea0003800200 */
.L_x_192:
[----:B------:R-:W-:Y:S01]  /*2c90*/  HFMA2 R21, -RZ, RZ, 0, 0 ;  /* 0x00000000ff157431 */ /* 0x000fe200000001ff */
[----:B------:R-:W-:-:S04]  /*2ca0*/  MOV R20, R2 ;  /* 0x0000000200147202 */ /* 0x000fc80000000f00 */
[----:B0-----:R-:W-:Y:S05]  /*2cb0*/  RET.REL.NODEC R20 `(_ZN3cub18CUB_300001_SM_10006detail9transform16transform_kernelINS2_10policy_hubILb1EN4cuda3std3__45tupleIJN6thrust24THRUST_300001_SM_1000_NS17counting_iteratorIfNSA_11use_defaultESC_SC_EEEEEE10policy1000Ei12DistanceFromNSA_6detail15normal_iteratorINSA_10device_ptrIfEEEEJSD_EEEvT0_iT1_T2_DpNS2_10kernel_argIT3_EE) ;  /* 0xffffffd014d07950 */ /* 0x001fea0003c3ffff */
.L_x_203:
        /* <DEDUP_REMOVED lines=12> */
.L_x_210:


//--------------------- .text._ZN3cub18CUB_300001_SM_10006detail8for_each13static_kernelINS2_12policy_hub_t12policy_500_tEmN6thrust24THRUST_300001_SM_1000_NS8cuda_cub20__uninitialized_fill7functorINS7_10device_ptrIfEEfEEEEvT0_T1_ --------------------------
	.section	.text._ZN3cub18CUB_300001_SM_10006detail8for_each13static_kernelINS2_12policy_hub_t12policy_500_tEmN6thrust24THRUST_300001_SM_1000_NS8cuda_cub20__uninitialized_fill7functorINS7_10device_ptrIfEEfEEEEvT0_T1_,"ax",@progbits
	.align	128
        .global         _ZN3cub18CUB_300001_SM_10006detail8for_each13static_kernelINS2_12policy_hub_t12policy_500_tEmN6thrust24THRUST_300001_SM_1000_NS8cuda_cub20__uninitialized_fill7functorINS7_10device_ptrIfEEfEEEEvT0_T1_
        .type           _ZN3cub18CUB_300001_SM_10006detail8for_each13static_kernelINS2_12policy_hub_t12policy_500_tEmN6thrust24THRUST_300001_SM_1000_NS8cuda_cub20__uninitialized_fill7functorINS7_10device_ptrIfEEfEEEEvT0_T1_,@function
        .size           _ZN3cub18CUB_300001_SM_10006detail8for_each13static_kernelINS2_12policy_hub_t12policy_500_tEmN6thrust24THRUST_300001_SM_1000_NS8cuda_cub20__uninitialized_fill7functorINS7_10device_ptrIfEEfEEEEvT0_T1_,(.L_x_213 - _ZN3cub18CUB_300001_SM_10006detail8for_each13static_kernelINS2_12policy_hub_t12policy_500_tEmN6thrust24THRUST_300001_SM_1000_NS8cuda_cub20__uninitialized_fill7functorINS7_10device_ptrIfEEfEEEEvT0_T1_)
        .other          _ZN3cub18CUB_300001_SM_10006detail8for_each13static_kernelINS2_12policy_hub_t12policy_500_tEmN6thrust24THRUST_300001_SM_1000_NS8cuda_cub20__uninitialized_fill7functorINS7_10device_ptrIfEEfEEEEvT0_T1_,@"STO_CUDA_ENTRY STV_DEFAULT"
_ZN3cub18CUB_300001_SM_10006detail8for_each13static_kernelINS2_12policy_hub_t12policy_500_tEmN6thrust24THRUST_300001_SM_1000_NS8cuda_cub20__uninitialized_fill7functorINS7_10device_ptrIfEEfEEEEvT0_T1_:
.text._ZN3cub18CUB_300001_SM_10006detail8for_each13static_kernelINS2_12policy_hub_t12policy_500_tEmN6thrust24THRUST_300001_SM_1000_NS8cuda_cub20__uninitialized_fill7functorINS7_10device_ptrIfEEfEEEEvT0_T1_:
[----:B------:R-:W-:Y:S08]  /*0000*/  LDC R1, c[0x0][0x37c] ;  /* 0x0000df00ff017b82 */ /* 0x000ff00000000800 */
[----:B------:R-:W0:Y:S01]  /*0010*/  S2UR UR4, SR_CTAID.X ;  /* 0x00000000000479c3 */ /* 0x000e220000002500 */
[----:B------:R-:W1:Y:S01]  /*0020*/  LDCU.64 UR6, c[0x0][0x380] ;  /* 0x00007000ff0677ac */ /* 0x000e620008000a00 */
[----:B------:R-:W2:Y:S01]  /*0030*/  LDCU.64 UR8, c[0x0][0x358] ;  /* 0x00006b00ff0877ac */ /* 0x000ea20008000a00 */
[----:B0-----:R-:W-:-:S04]  /*0040*/  UIMAD.WIDE.U32 UR4, UR4, 0x200, URZ ;  /* 0x00000200040478a5 */ /* 0x001fc8000f8e00ff */
[----:B-1----:R-:W-:-:S04]  /*0050*/  UIADD3 UR6, UP0, UPT, -UR4, UR6, URZ ;  /* 0x0000000604067290 */ /* 0x002fc8000ff1e1ff */
[----:B------:R-:W-:Y:S02]  /*0060*/  UIADD3.X UR7, UPT, UPT, ~UR5, UR7, URZ, UP0, !UPT ;  /* 0x0000000705077290 */ /* 0x000fe400087fe5ff */
[----:B------:R-:W-:-:S04]  /*0070*/  UISETP.GE.U32.AND UP0, UPT, UR6, 0x200, UPT ;  /* 0x000002000600788c */ /* 0x000fc8000bf06070 */
[----:B------:R-:W-:-:S09]  /*0080*/  UISETP.GE.U32.AND.EX UP0, UPT, UR7, URZ, UPT, UP0 ;  /* 0x000000ff0700728c */ /* 0x000fd2000bf06100 */
[----:B--2---:R-:W-:Y:S05]  /*0090*/  BRA.U !UP0, `(.L_x_204) ;  /* 0x0000000108287547 */ /* 0x004fea000b800000 */
[----:B------:R-:W0:Y:S01]  /*00a0*/  S2R R0, SR_TID.X ;  /* 0x0000000000007919 */ /* 0x000e220000002100 */
[----:B------:R-:W1:Y:S01]  /*00b0*/  LDCU.64 UR6, c[0x0][0x388] ;  /* 0x00007100ff0677ac */ /* 0x000e620008000a00 */
[----:B------:R-:W2:Y:S01]  /*00c0*/  LDC R5, c[0x0][0x390] ;  /* 0x0000e400ff057b82 */ /* 0x000ea20000000800 */
[----:B0-----:R-:W-:-:S05]  /*00d0*/  IADD3 R0, P0, PT, R0, UR4, RZ ;  /* 0x0000000400007c10 */ /* 0x001fca000ff1e0ff */
[----:B------:R-:W-:Y:S01]  /*00e0*/  IMAD.X R3, RZ, RZ, UR5, P0 ;  /* 0x00000005ff037e24 */ /* 0x000fe200080e06ff */
[----:B-1----:R-:W-:-:S04]  /*00f0*/  LEA R2, P0, R0, UR6, 0x2 ;  /* 0x0000000600027c11 */ /* 0x002fc8000f8010ff */
[----:B------:R-:W-:-:S05]  /*0100*/  LEA.HI.X R3, R0, UR7, R3, 0x2, P0 ;  /* 0x0000000700037c11 */ /* 0x000fca00080f1403 */
[----:B--2---:R-:W-:Y:S04]  /*0110*/  STG.E desc[UR8][R2.64], R5 ;  /* 0x0000000502007986 */ /* 0x004fe8000c101908 */
[----:B------:R-:W-:Y:S01]  /*0120*/  STG.E desc[UR8][R2.64+0x400], R5 ;  /* 0x0004000502007986 */ /* 0x000fe2000c101908 */
[----:B------:R-:W-:Y:S05]  /*0130*/  EXIT ;  /* 0x000000000000794d */ /* 0x000fea0003800000 */
.L_x_204:
[----:B------:R-:W0:Y:S01]  /*0140*/  S2R R0, SR_TID.X ;  /* 0x0000000000007919 */ /* 0x000e220000002100 */
[----:B------:R-:W-:Y:S01]  /*0150*/  IMAD.U32 R2, RZ, RZ, UR7 ;  /* 0x00000007ff027e24 */ /* 0x000fe2000f8e00ff */
[----:B------:R-:W1:Y:S01]  /*0160*/  LDCU.64 UR10, c[0x0][0x388] ;  /* 0x00007100ff0a77ac */ /* 0x000e620008000a00 */
[----:B------:R-:W-:Y:S01]  /*0170*/  IMAD.U32 R4, RZ, RZ, UR7 ;  /* 0x00000007ff047e24 */ /* 0x000fe2000f8e00ff */
[----:B0-----:R-:W-:-:S04]  /*0180*/  ISETP.LT.U32.AND P0, PT, R0, UR6, PT ;  /* 0x0000000600007c0c */ /* 0x001fc8000bf01070 */
[----:B------:R-:W-:Y:S01]  /*0190*/  ISETP.GT.U32.AND.EX P0, PT, R2, RZ, PT, P0 ;  /* 0x000000ff0200720c */ /* 0x000fe20003f04100 */
[C---:B------:R-:W-:Y:S01]  /*01a0*/  VIADD R2, R0.reuse, 0x100 ;  /* 0x0000010000027836 */ /* 0x040fe20000000000 */
[----:B------:R-:W-:-:S04]  /*01b0*/  IADD3 R0, P2, PT, R0, UR4, RZ ;  /* 0x0000000400007c10 */ /* 0x000fc8000ff5e0ff */
[----:B------:R-:W-:Y:S01]  /*01c0*/  ISETP.LT.U32.AND P1, PT, R2, UR6, PT ;  /* 0x0000000602007c0c */ /* 0x000fe2000bf21070 */
[----:B------:R-:W-:Y:S01]  /*01d0*/  IMAD.X R3, RZ, RZ, UR5, P2 ;  /* 0x00000005ff037e24 */ /* 0x000fe200090e06ff */
[----:B-1----:R-:W-:Y:S02]  /*01e0*/  LEA R2, P2, R0, UR10, 0x2 ;  /* 0x0000000a00027c11 */ /* 0x002fe4000f8410ff */
[----:B------:R-:W-:Y:S02]  /*01f0*/  ISETP.GT.U32.AND.EX P1, PT, R4, RZ, PT, P1 ;  /* 0x000000ff0400720c */ /* 0x000fe40003f24110 */
[----:B------:R-:W-:Y:S01]  /*0200*/  LEA.HI.X R3, R0, UR11, R3, 0x2, P2 ;  /* 0x0000000b00037c11 */ /* 0x000fe200090f1403 */
[----:B------:R-:W0:Y:S04]  /*0210*/  @P0 LDC R5, c[0x0][0x390] ;  /* 0x0000e400ff050b82 */ /* 0x000e280000000800 */
[----:B0-----:R0:W-:Y:S06]  /*0220*/  @P0 STG.E desc[UR8][R2.64], R5 ;  /* 0x0000000502000986 */ /* 0x0011ec000c101908 */
[----:B------:R-:W-:Y:S05]  /*0230*/  @!P1 EXIT ;  /* 0x000000000000994d */ /* 0x000fea0003800000 */
[----:B0-----:R-:W0:Y:S02]  /*0240*/  LDC R5, c[0x0][0x390] ;  /* 0x0000e400ff057b82 */ /* 0x001e240000000800 */
[----:B0-----:R-:W-:Y:S01]  /*0250*/  STG.E desc[UR8][R2.64+0x400], R5 ;  /* 0x0004000502007986 */ /* 0x001fe2000c101908 */
[----:B------:R-:W-:Y:S05]  /*0260*/  EXIT ;  /* 0x000000000000794d */ /* 0x000fea0003800000 */
.L_x_205:
        /* <DEDUP_REMOVED lines=9> */
.L_x_213:


//--------------------- .text._ZN3cub18CUB_300001_SM_10006detail11EmptyKernelIvEEvv --------------------------
	.section	.text._ZN3cub18CUB_300001_SM_10006detail11EmptyKernelIvEEvv,"ax",@progbits
	.align	128
        .global         _ZN3cub18CUB_300001_SM_10006detail11EmptyKernelIvEEvv
        .type           _ZN3cub18CUB_300001_SM_10006detail11EmptyKernelIvEEvv,@function
        .size           _ZN3cub18CUB_300001_SM_10006detail11EmptyKernelIvEEvv,(.L_x_214 - _ZN3cub18CUB_300001_SM_10006detail11EmptyKernelIvEEvv)
        .other          _ZN3cub18CUB_300001_SM_10006detail11EmptyKernelIvEEvv,@"STO_CUDA_ENTRY STV_DEFAULT"
_ZN3cub18CUB_300001_SM_10006detail11EmptyKernelIvEEvv:
.text._ZN3cub18CUB_300001_SM_10006detail11EmptyKernelIvEEvv:
[----:B------:R-:W-:Y:S01]  /*0000*/  LDC R1, c[0x0][0x37c] ;  /* 0x0000df00ff017b82 */ /* 0x000fe20000000800 */
[----:B------:R-:W-:Y:S05]  /*0010*/  EXIT ;  /* 0x000000000000794d */ /* 0x000fea0003800000 */
.L_x_206:
        /* <DEDUP_REMOVED lines=14> */
.L_x_214:


//--------------------- .nv.shared.reserved.0     --------------------------
	.section	.nv.shared.reserved.0,"aw",@nobits
	.weak		__nv_reservedSMEM_offset_0_alias
	.size		__nv_reservedSMEM_offset_0_alias, 0, 64
	.other		__nv_reservedSMEM_offset_0_alias,@"STO_CUDA_RESERVED_SHARED STV_DEFAULT"
__nv_reservedSMEM_offset_0_alias:
	.zero		0
	.zero		64


//--------------------- .nv.global                --------------------------
	.section	.nv.global,"aw",@nobits
.nv.global:
	.type		_ZN30_INTERNAL_a4923bc0_4_k_cu_main6thrust24THRUST_300001_SM_1000_NS3seqE,@object
	.size		_ZN30_INTERNAL_a4923bc0_4_k_cu_main6thrust24THRUST_300001_SM_1000_NS3seqE,(_ZN30_INTERNAL_a4923bc0_4_k_cu_main4cuda3std3__48in_placeE - _ZN30_INTERNAL_a4923bc0_4_k_cu_main6thrust24THRUST_300001_SM_1000_NS3seqE)
_ZN30_INTERNAL_a4923bc0_4_k_cu_main6thrust24THRUST_300001_SM_1000_NS3seqE:
	.zero		1
	.type		_ZN30_INTERNAL_a4923bc0_4_k_cu_main4cuda3std3__48in_placeE,@object
	.size		_ZN30_INTERNAL_a4923bc0_4_k_cu_main4cuda3std3__48in_placeE,(_ZN30_INTERNAL_a4923bc0_4_k_cu_main4cuda3std6ranges3__45__cpo4sizeE - _ZN30_INTERNAL_a4923bc0_4_k_cu_main4cuda3std3__48in_placeE)
_ZN30_INTERNAL_a4923bc0_4_k_cu_main4cuda3std3__48in_placeE:
	.zero		1
	.type		_ZN30_INTERNAL_a4923bc0_4_k_cu_main4cuda3std6ranges3__45__cpo4sizeE,@object
	.size		_ZN30_INTERNAL_a4923bc0_4_k_cu_main4cuda3std6ranges3__45__cpo4sizeE,(_ZN30_INTERNAL_a4923bc0_4_k_cu_main6thrust24THRUST_300001_SM_1000_NS12placeholders2_3E - _ZN30_INTERNAL_a4923bc0_4_k_cu_main4cuda3std6ranges3__45__cpo4sizeE)
_ZN30_INTERNAL_a4923bc0_4_k_cu_main4cuda3std6ranges3__45__cpo4sizeE:
	.zero		1
	.type		_ZN30_INTERNAL_a4923bc0_4_k_cu_main6thrust24THRUST_300001_SM_1000_NS12placeholders2_3E,@object
	.size		_ZN30_INTERNAL_a4923bc0_4_k_cu_main6thrust24THRUST_300001_SM_1000_NS12placeholders2_3E,(_ZN30_INTERNAL_a4923bc0_4_k_cu_main4cuda3std3__45__cpo6cbeginE - _ZN30_INTERNAL_a4923bc0_4_k_cu_main6thrust24THRUST_300001_SM_1000_NS12placeholders2_3E)
_ZN30_INTERNAL_a4923bc0_4_k_cu_main6thrust24THRUST_300001_SM_1000_NS12placeholders2_3E:
	.zero		1
	.type		_ZN30_INTERNAL_a4923bc0_4_k_cu_main4cuda3std3__45__cpo6cbeginE,@object
	.size		_ZN30_INTERNAL_a4923bc0_4_k_cu_main4cuda3std3__45__cpo6cbeginE,(_ZN30_INTERNAL_a4923bc0_4_k_cu_main4cuda3std6ranges3__45__cpo6cbeginE - _ZN30_INTERNAL_a4923bc0_4_k_cu_main4cuda3std3__45__cpo6cbeginE)
_ZN30_INTERNAL_a4923bc0_4_k_cu_main4cuda3std3__45__cpo6cbeginE:
	.zero		1
	.type		_ZN30_INTERNAL_a4923bc0_4_k_cu_main4cuda3std6ranges3__45__cpo6cbeginE,@object
	.size		_ZN30_INTERNAL_a4923bc0_4_k_cu_main4cuda3std6ranges3__45__cpo6cbeginE,(_ZN30_INTERNAL_a4923bc0_4_k_cu_main6thrust24THRUST_300001_SM_1000_NS12placeholders2_7E - _ZN30_INTERNAL_a4923bc0_4_k_cu_main4cuda3std6ranges3__45__cpo6cbeginE)
_ZN30_INTERNAL_a4923bc0_4_k_cu_main4cuda3std6ranges3__45__cpo6cbeginE:
	.zero		1
	.type		_ZN30_INTERNAL_a4923bc0_4_k_cu_main6thrust24THRUST_300001_SM_1000_NS12placeholders2_7E,@object
	.size		_ZN30_INTERNAL_a4923bc0_4_k_cu_main6thrust24THRUST_300001_SM_1000_NS12placeholders2_7E,(_ZN30_INTERNAL_a4923bc0_4_k_cu_main4cuda3std3__45__cpo7crbeginE - _ZN30_INTERNAL_a4923bc0_4_k_cu_main6thrust24THRUST_300001_SM_1000_NS12placeholders2_7E)
_ZN30_INTERNAL_a4923bc0_4_k_cu_main6thrust24THRUST_300001_SM_1000_NS12placeholders2_7E:
	.zero		1
	.type		_ZN30_INTERNAL_a4923bc0_4_k_cu_main4cuda3std3__45__cpo7crbeginE,@object
	.size		_ZN30_INTERNAL_a4923bc0_4_k_cu_main4cuda3std3__45__cpo7crbeginE,(_ZN30_INTERNAL_a4923bc0_4_k_cu_main4cuda3std6ranges3__45__cpo4nextE - _ZN30_INTERNAL_a4923bc0_4_k_cu_main4cuda3std3__45__cpo7crbeginE)
_ZN30_INTERNAL_a4923bc0_4_k_cu_main4cuda3std3__45__cpo7crbeginE:
	.zero		1
	.type		_ZN30_INTERNAL_a4923bc0_4_k_cu_main4cuda3std6ranges3__45__cpo4nextE,@object
	.size		_ZN30_INTERNAL_a4923bc0_4_k_cu_main4cuda3std6ranges3__45__cpo4nextE,(_ZN30_INTERNAL_a4923bc0_4_k_cu_main4cuda3std6ranges3__45__cpo4swapE - _ZN30_INTERNAL_a4923bc0_4_k_cu_main4cuda3std6ranges3__45__cpo4nextE)
_ZN30_INTERNAL_a4923bc0_4_k_cu_main4cuda3std6ranges3__45__cpo4nextE:
	.zero		1
	.type		_ZN30_INTERNAL_a4923bc0_4_k_cu_main4cuda3std6ranges3__45__cpo4swapE,@object
	.size		_ZN30_INTERNAL_a4923bc0_4_k_cu_main4cuda3std6ranges3__45__cpo4swapE,(_ZN30_INTERNAL_a4923bc0_4_k_cu_main6thrust24THRUST_300001_SM_1000_NS8cuda_cub10par_nosyncE - _ZN30_INTERNAL_a4923bc0_4_k_cu_main4cuda3std6ranges3__45__cpo4swapE)
_ZN30_INTERNAL_a4923bc0_4_k_cu_main4cuda3std6ranges3__45__cpo4swapE:
	.zero		1
	.type		_ZN30_INTERNAL_a4923bc0_4_k_cu_main6thrust24THRUST_300001_SM_1000_NS8cuda_cub10par_nosyncE,@object
	.size		_ZN30_INTERNAL_a4923bc0_4_k_cu_main6thrust24THRUST_300001_SM_1000_NS8cuda_cub10par_nosyncE,(_ZN30_INTERNAL_a4923bc0_4_k_cu_main6thrust24THRUST_300001_SM_1000_NS12placeholders2_9E - _ZN30_INTERNAL_a4923bc0_4_k_cu_main6thrust24THRUST_300001_SM_1000_NS8cuda_cub10par_nosyncE)
_ZN30_INTERNAL_a4923bc0_4_k_cu_main6thrust24THRUST_300001_SM_1000_NS8cuda_cub10par_nosyncE:
	.zero		1
	.type		_ZN30_INTERNAL_a4923bc0_4_k_cu_main6thrust24THRUST_300001_SM_1000_NS12placeholders2_9E,@object
	.size		_ZN30_INTERNAL_a4923bc0_4_k_cu_main6thrust24THRUST_300001_SM_1000_NS12placeholders2_9E,(_ZN30_INTERNAL_a4923bc0_4_k_cu_main4cuda3std3__432_GLOBAL__N__a4923bc0_4_k_cu_main6ignoreE - _ZN30_INTERNAL_a4923bc0_4_k_cu_main6thrust24THRUST_300001_SM_1000_NS12placeholders2_9E)
_ZN30_INTERNAL_a4923bc0_4_k_cu_main6thrust24THRUST_300001_SM_1000_NS12placeholders2_9E:
	.zero		1
	.type		_ZN30_INTERNAL_a4923bc0_4_k_cu_main4cuda3std3__432_GLOBAL__N__a4923bc0_4_k_cu_main6ignoreE,@object
	.size		_ZN30_INTERNAL_a4923bc0_4_k_cu_main4cuda3std3__432_GLOBAL__N__a4923bc0_4_k_cu_main6ignoreE,(_ZN30_INTERNAL_a4923bc0_4_k_cu_main4cuda3std6ranges3__45__cpo4dataE - _ZN30_INTERNAL_a4923bc0_4_k_cu_main4cuda3std3__432_GLOBAL__N__a4923bc0_4_k_cu_main6ignoreE)
_ZN30_INTERNAL_a4923bc0_4_k_cu_main4cuda3std3__432_GLOBAL__N__a4923bc0_4_k_cu_main6ignoreE:
	.zero		1
	.type		_ZN30_INTERNAL_a4923bc0_4_k_cu_main4cuda3std6ranges3__45__cpo4dataE,@object
	.size		_ZN30_INTERNAL_a4923bc0_4_k_cu_main4cuda3std6ranges3__45__cpo4dataE,(_ZN30_INTERNAL_a4923bc0_4_k_cu_main6thrust24THRUST_300001_SM_1000_NS12placeholders2_1E - _ZN30_INTERNAL_a4923bc0_4_k_cu_main4cuda3std6ranges3__45__cpo4dataE)
_ZN30_INTERNAL_a4923bc0_4_k_cu_main4cuda3std6ranges3__45__cpo4dataE:
	.zero		1
	.type		_ZN30_INTERNAL_a4923bc0_4_k_cu_main6thrust24THRUST_300001_SM_1000_NS12placeholders2_1E,@object
	.size		_ZN30_INTERNAL_a4923bc0_4_k_cu_main6thrust24THRUST_300001_SM_1000_NS12placeholders2_1E,(_ZN30_INTERNAL_a4923bc0_4_k_cu_main4cuda3std3__45__cpo5beginE - _ZN30_INTERNAL_a4923bc0_4_k_cu_main6thrust24THRUST_300001_SM_1000_NS12placeholders2_1E)
_ZN30_INTERNAL_a4923bc0_4_k_cu_main6thrust24THRUST_300001_SM_1000_NS12placeholders2_1E:
	.zero		1
	.type		_ZN30_INTERNAL_a4923bc0_4_k_cu_main4cuda3std3__45__cpo5beginE,@object
	.size		_ZN30_INTERNAL_a4923bc0_4_k_cu_main4cuda3std3__45__cpo5beginE,(_ZN30_INTERNAL_a4923bc0_4_k_cu_main4cuda3std6ranges3__45__cpo5beginE - _ZN30_INTERNAL_a4923bc0_4_k_cu_main4cuda3std3__45__cpo5beginE)
_ZN30_INTERNAL_a4923bc0_4_k_cu_main4cuda3std3__45__cpo5beginE:
	.zero		1
	.type		_ZN30_INTERNAL_a4923bc0_4_k_cu_main4cuda3std6ranges3__45__cpo5beginE,@object
	.size		_ZN30_INTERNAL_a4923bc0_4_k_cu_main4cuda3std6ranges3__45__cpo5beginE,(_ZN30_INTERNAL_a4923bc0_4_k_cu_main6thrust24THRUST_300001_SM_1000_NS12placeholders2_5E - _ZN30_INTERNAL_a4923bc0_4_k_cu_main4cuda3std6ranges3__45__cpo5beginE)
_ZN30_INTERNAL_a4923bc0_4_k_cu_main4cuda3std6ranges3__45__cpo5beginE:
	.zero		1
	.type		_ZN30_INTERNAL_a4923bc0_4_k_cu_main6thrust24THRUST_300001_SM_1000_NS12placeholders2_5E,@object
	.size		_ZN30_INTERNAL_a4923bc0_4_k_cu_main6thrust24THRUST_300001_SM_1000_NS12placeholders2_5E,(_ZN30_INTERNAL_a4923bc0_4_k_cu_main4cuda3std3__45__cpo6rbeginE - _ZN30_INTERNAL_a4923bc0_4_k_cu_main6thrust24THRUST_300001_SM_1000_NS12placeholders2_5E)
_ZN30_INTERNAL_a4923bc0_4_k_cu_main6thrust24THRUST_300001_SM_1000_NS12placeholders2_5E:
	.zero		1
	.type		_ZN30_INTERNAL_a4923bc0_4_k_cu_main4cuda3std3__45__cpo6rbeginE,@object
	.size		_ZN30_INTERNAL_a4923bc0_4_k_cu_main4cuda3std3__45__cpo6rbeginE,(_ZN30_INTERNAL_a4923bc0_4_k_cu_main4cuda3std6ranges3__45__cpo7advanceE - _ZN30_INTERNAL_a4923bc0_4_k_cu_main4cuda3std3__45__cpo6rbeginE)
_ZN30_INTERNAL_a4923bc0_4_k_cu_main4cuda3std3__45__cpo6rbeginE:
	.zero		1
	.type		_ZN30_INTERNAL_a4923bc0_4_k_cu_main4cuda3std6ranges3__45__cpo7advanceE,@object
	.size		_ZN30_INTERNAL_a4923bc0_4_k_cu_main4cuda3std6ranges3__45__cpo7advanceE,(_ZN30_INTERNAL_a4923bc0_4_k_cu_main4cuda3std3__47nulloptE - _ZN30_INTERNAL_a4923bc0_4_k_cu_main4cuda3std6ranges3__45__cpo7advanceE)
_ZN30_INTERNAL_a4923bc0_4_k_cu_main4cuda3std6ranges3__45__cpo7advanceE:
	.zero		1
	.type		_ZN30_INTERNAL_a4923bc0_4_k_cu_main4cuda3std3__47nulloptE,@object
	.size		_ZN30_INTERNAL_a4923bc0_4_k_cu_main4cuda3std3__47nulloptE,(_ZN30_INTERNAL_a4923bc0_4_k_cu_main4cuda3std6ranges3__45__cpo8distanceE - _ZN30_INTERNAL_a4923bc0_4_k_cu_main4cuda3std3__47nulloptE)
_ZN30_INTERNAL_a4923bc0_4_k_cu_main4cuda3std3__47nulloptE:
	.zero		1
	.type		_ZN30_INTERNAL_a4923bc0_4_k_cu_main4cuda3std6ranges3__45__cpo8distanceE,@object
	.size		_ZN30_INTERNAL_a4923bc0_4_k_cu_main4cuda3std6ranges3__45__cpo8distanceE,(_ZN30_INTERNAL_a4923bc0_4_k_cu_main6thrust24THRUST_300001_SM_1000_NS12placeholders3_10E - _ZN30_INTERNAL_a4923bc0_4_k_cu_main4cuda3std6ranges3__45__cpo8distanceE)
_ZN30_INTERNAL_a4923bc0_4_k_cu_main4cuda3std6ranges3__45__cpo8distanceE:
	.zero		1
	.type		_ZN30_INTERNAL_a4923bc0_4_k_cu_main6thrust24THRUST_300001_SM_1000_NS12placeholders3_10E,@object
	.size		_ZN30_INTERNAL_a4923bc0_4_k_cu_main6thrust24THRUST_300001_SM_1000_NS12placeholders3_10E,(_ZN30_INTERNAL_a4923bc0_4_k_cu_main4cuda3std3__419piecewise_constructE - _ZN30_INTERNAL_a4923bc0_4_k_cu_main6thrust24THRUST_300001_SM_1000_NS12placeholders3_10E)
_ZN30_INTERNAL_a4923bc0_4_k_cu_main6thrust24THRUST_300001_SM_1000_NS12placeholders3_10E:
	.zero		1
	.type		_ZN30_INTERNAL_a4923bc0_4_k_cu_main4cuda3std3__419piecewise_constructE,@object
	.size		_ZN30_INTERNAL_a4923bc0_4_k_cu_main4cuda3std3__419piecewise_constructE,(_ZN30_INTERNAL_a4923bc0_4_k_cu_main4cuda3std6ranges3__45__cpo5cdataE - _ZN30_INTERNAL_a4923bc0_4_k_cu_main4cuda3std3__419piecewise_constructE)
_ZN30_INTERNAL_a4923bc0_4_k_cu_main4cuda3std3__419piecewise_constructE:
	.zero		1
	.type		_ZN30_INTERNAL_a4923bc0_4_k_cu_main4cuda3std6ranges3__45__cpo5cdataE,@object
	.size		_ZN30_INTERNAL_a4923bc0_4_k_cu_main4cuda3std6ranges3__45__cpo5cdataE,(_ZN30_INTERNAL_a4923bc0_4_k_cu_main6thrust24THRUST_300001_SM_1000_NS12placeholders2_2E - _ZN30_INTERNAL_a4923bc0_4_k_cu_main4cuda3std6ranges3__45__cpo5cdataE)
_ZN30_INTERNAL_a4923bc0_4_k_cu_main4cuda3std6ranges3__45__cpo5cdataE:
	.zero		1
	.type		_ZN30_INTERNAL_a4923bc0_4_k_cu_main6thrust24THRUST_300001_SM_1000_NS12placeholders2_2E,@object
	.size		_ZN30_INTERNAL_a4923bc0_4_k_cu_main6thrust24THRUST_300001_SM_1000_NS12placeholders2_2E,(_ZN30_INTERNAL_a4923bc0_4_k_cu_main4cuda3std3__45__cpo3endE - _ZN30_INTERNAL_a4923bc0_4_k_cu_main6thrust24THRUST_300001_SM_1000_NS12placeholders2_2E)
_ZN30_INTERNAL_a4923bc0_4_k_cu_main6thrust24THRUST_300001_SM_1000_NS12placeholders2_2E:
	.zero		1
	.type		_ZN30_INTERNAL_a4923bc0_4_k_cu_main4cuda3std3__45__cpo3endE,@object
	.size		_ZN30_INTERNAL_a4923bc0_4_k_cu_main4cuda3std3__45__cpo3endE,(_ZN30_INTERNAL_a4923bc0_4_k_cu_main4cuda3std6ranges3__45__cpo3endE - _ZN30_INTERNAL_a4923bc0_4_k_cu_main4cuda3std3__45__cpo3endE)
_ZN30_INTERNAL_a4923bc0_4_k_cu_main4cuda3std3__45__cpo3endE:
	.zero		1
	.type		_ZN30_INTERNAL_a4923bc0_4_k_cu_main4cuda3std6ranges3__45__cpo3endE,@object
	.size		_ZN30_INTERNAL_a4923bc0_4_k_cu_main4cuda3std6ranges3__45__cpo3endE,(_ZN30_INTERNAL_a4923bc0_4_k_cu_main6thrust24THRUST_300001_SM_1000_NS12placeholders2_6E - _ZN30_INTERNAL_a4923bc0_4_k_cu_main4cuda3std6ranges3__45__cpo3endE)
_ZN30_INTERNAL_a4923bc0_4_k_cu_main4cuda3std6ranges3__45__cpo3endE:
	.zero		1
	.type		_ZN30_INTERNAL_a4923bc0_4_k_cu_main6thrust24THRUST_300001_SM_1000_NS12placeholders2_6E,@object
	.size		_ZN30_INTERNAL_a4923bc0_4_k_cu_main6thrust24THRUST_300001_SM_1000_NS12placeholders2_6E,(_ZN30_INTERNAL_a4923bc0_4_k_cu_main4cuda3std3__45__cpo4rendE - _ZN30_INTERNAL_a4923bc0_4_k_cu_main6thrust24THRUST_300001_SM_1000_NS12placeholders2_6E)
_ZN30_INTERNAL_a4923bc0_4_k_cu_main6thrust24THRUST_300001_SM_1000_NS12placeholders2_6E:
	.zero		1
	.type		_ZN30_INTERNAL_a4923bc0_4_k_cu_main4cuda3std3__45__cpo4rendE,@object
	.size		_ZN30_INTERNAL_a4923bc0_4_k_cu_main4cuda3std3__45__cpo4rendE,(_ZN30_INTERNAL_a4923bc0_4_k_cu_main4cuda3std6ranges3__45__cpo9iter_swapE - _ZN30_INTERNAL_a4923bc0_4_k_cu_main4cuda3std3__45__cpo4rendE)
_ZN30_INTERNAL_a4923bc0_4_k_cu_main4cuda3std3__45__cpo4rendE:
	.zero		1
	.type		_ZN30_INTERNAL_a4923bc0_4_k_cu_main4cuda3std6ranges3__45__cpo9iter_swapE,@object
	.size		_ZN30_INTERNAL_a4923bc0_4_k_cu_main4cuda3std6ranges3__45__cpo9iter_swapE,(_ZN30_INTERNAL_a4923bc0_4_k_cu_main4cuda3std3__48unexpectE - _ZN30_INTERNAL_a4923bc0_4_k_cu_main4cuda3std6ranges3__45__cpo9iter_swapE)
_ZN30_INTERNAL_a4923bc0_4_k_cu_main4cuda3std6ranges3__45__cpo9iter_swapE:
	.zero		1
	.type		_ZN30_INTERNAL_a4923bc0_4_k_cu_main4cuda3std3__48unexpectE,@object
	.size		_ZN30_INTERNAL_a4923bc0_4_k_cu_main4cuda3std3__48unexpectE,(_ZN30_INTERNAL_a4923bc0_4_k_cu_main6thrust24THRUST_300001_SM_1000_NS8cuda_cub3parE - _ZN30_INTERNAL_a4923bc0_4_k_cu_main4cuda3std3__48unexpectE)
_ZN30_INTERNAL_a4923bc0_4_k_cu_main4cuda3std3__48unexpectE:
	.zero		1
	.type		_ZN30_INTERNAL_a4923bc0_4_k_cu_main6thrust24THRUST_300001_SM_1000_NS8cuda_cub3parE,@object
	.size		_ZN30_INTERNAL_a4923bc0_4_k_cu_main6thrust24THRUST_300001_SM_1000_NS8cuda_cub3parE,(_ZN30_INTERNAL_a4923bc0_4_k_cu_main6thrust24THRUST_300001_SM_1000_NS12placeholders2_4E - _ZN30_INTERNAL_a4923bc0_4_k_cu_main6thrust24THRUST_300001_SM_1000_NS8cuda_cub3parE)
_ZN30_INTERNAL_a4923bc0_4_k_cu_main6thrust24THRUST_300001_SM_1000_NS8cuda_cub3parE:
	.zero		1
	.type		_ZN30_INTERNAL_a4923bc0_4_k_cu_main6thrust24THRUST_300001_SM_1000_NS12placeholders2_4E,@object
	.size		_ZN30_INTERNAL_a4923bc0_4_k_cu_main6thrust24THRUST_300001_SM_1000_NS12placeholders2_4E,(_ZN30_INTERNAL_a4923bc0_4_k_cu_main4cuda3std3__45__cpo4cendE - _ZN30_INTERNAL_a4923bc0_4_k_cu_main6thrust24THRUST_300001_SM_1000_NS12placeholders2_4E)
_ZN30_INTERNAL_a4923bc0_4_k_cu_main6thrust24THRUST_300001_SM_1000_NS12placeholders2_4E:
	.zero		1
	.type		_ZN30_INTERNAL_a4923bc0_4_k_cu_main4cuda3std3__45__cpo4cendE,@object
	.size		_ZN30_INTERNAL_a4923bc0_4_k_cu_main4cuda3std3__45__cpo4cendE,(_ZN30_INTERNAL_a4923bc0_4_k_cu_main4cuda3std6ranges3__45__cpo4cendE - _ZN30_INTERNAL_a4923bc0_4_k_cu_main4cuda3std3__45__cpo4cendE)
_ZN30_INTERNAL_a4923bc0_4_k_cu_main4cuda3std3__45__cpo4cendE:
	.zero		1
	.type		_ZN30_INTERNAL_a4923bc0_4_k_cu_main4cuda3std6ranges3__45__cpo4cendE,@object
	.size		_ZN30_INTERNAL_a4923bc0_4_k_cu_main4cuda3std6ranges3__45__cpo4cendE,(_ZN30_INTERNAL_a4923bc0_4_k_cu_main4cuda3std3__420unreachable_sentinelE - _ZN30_INTERNAL_a4923bc0_4_k_cu_main4cuda3std6ranges3__45__cpo4cendE)
_ZN30_INTERNAL_a4923bc0_4_k_cu_main4cuda3std6ranges3__45__cpo4cendE:
	.zero		1
	.type		_ZN30_INTERNAL_a4923bc0_4_k_cu_main4cuda3std3__420unreachable_sentinelE,@object
	.size		_ZN30_INTERNAL_a4923bc0_4_k_cu_main4cuda3std3__420unreachable_sentinelE,(_ZN30_INTERNAL_a4923bc0_4_k_cu_main4cuda3std6ranges3__45__cpo5ssizeE - _ZN30_INTERNAL_a4923bc0_4_k_cu_main4cuda3std3__420unreachable_sentinelE)
_ZN30_INTERNAL_a4923bc0_4_k_cu_main4cuda3std3__420unreachable_sentinelE:
	.zero		1
	.type		_ZN30_INTERNAL_a4923bc0_4_k_cu_main4cuda3std6ranges3__45__cpo5ssizeE,@object
	.size		_ZN30_INTERNAL_a4923bc0_4_k_cu_main4cuda3std6ranges3__45__cpo5ssizeE,(_ZN30_INTERNAL_a4923bc0_4_k_cu_main6thrust24THRUST_300001_SM_1000_NS12placeholders2_8E - _ZN30_INTERNAL_a4923bc0_4_k_cu_main4cuda3std6ranges3__45__cpo5ssizeE)
_ZN30_INTERNAL_a4923bc0_4_k_cu_main4cuda3std6ranges3__45__cpo5ssizeE:
	.zero		1
	.type		_ZN30_INTERNAL_a4923bc0_4_k_cu_main6thrust24THRUST_300001_SM_1000_NS12placeholders2_8E,@object
	.size		_ZN30_INTERNAL_a4923bc0_4_k_cu_main6thrust24THRUST_300001_SM_1000_NS12placeholders2_8E,(_ZN30_INTERNAL_a4923bc0_4_k_cu_main4cuda3std3__45__cpo5crendE - _ZN30_INTERNAL_a4923bc0_4_k_cu_main6thrust24THRUST_300001_SM_1000_NS12placeholders2_8E)
_ZN30_INTERNAL_a4923bc0_4_k_cu_main6thrust24THRUST_300001_SM_1000_NS12placeholders2_8E:
	.zero		1
	.type		_ZN30_INTERNAL_a4923bc0_4_k_cu_main4cuda3std3__45__cpo5crendE,@object
	.size		_ZN30_INTERNAL_a4923bc0_4_k_cu_main4cuda3std3__45__cpo5crendE,(_ZN30_INTERNAL_a4923bc0_4_k_cu_main4cuda3std6ranges3__45__cpo4prevE - _ZN30_INTERNAL_a4923bc0_4_k_cu_main4cuda3std3__45__cpo5crendE)
_ZN30_INTERNAL_a4923bc0_4_k_cu_main4cuda3std3__45__cpo5crendE:
	.zero		1
	.type		_ZN30_INTERNAL_a4923bc0_4_k_cu_main4cuda3std6ranges3__45__cpo4prevE,@object
	.size		_ZN30_INTERNAL_a4923bc0_4_k_cu_main4cuda3std6ranges3__45__cpo4prevE,(_ZN30_INTERNAL_a4923bc0_4_k_cu_main4cuda3std6ranges3__45__cpo9iter_moveE - _ZN30_INTERNAL_a4923bc0_4_k_cu_main4cuda3std6ranges3__45__cpo4prevE)
_ZN30_INTERNAL_a4923bc0_4_k_cu_main4cuda3std6ranges3__45__cpo4prevE:
	.zero		1
	.type		_ZN30_INTERNAL_a4923bc0_4_k_cu_main4cuda3std6ranges3__45__cpo9iter_moveE,@object
	.size		_ZN30_INTERNAL_a4923bc0_4_k_cu_main4cuda3std6ranges3__45__cpo9iter_moveE,(_ZN30_INTERNAL_a4923bc0_4_k_cu_main6thrust24THRUST_300001_SM_1000_NS6system6detail10sequential3seqE - _ZN30_INTERNAL_a4923bc0_4_k_cu_main4cuda3std6ranges3__45__cpo9iter_moveE)
_ZN30_INTERNAL_a4923bc0_4_k_cu_main4cuda3std6ranges3__45__cpo9iter_moveE:
	.zero		1
	.type		_ZN30_INTERNAL_a4923bc0_4_k_cu_main6thrust24THRUST_300001_SM_1000_NS6system6detail10sequential3seqE,@object
	.size		_ZN30_INTERNAL_a4923bc0_4_k_cu_main6thrust24THRUST_300001_SM_1000_NS6system6detail10sequential3seqE,(.L_31 - _ZN30_INTERNAL_a4923bc0_4_k_cu_main6thrust24THRUST_300001_SM_1000_NS6system6detail10sequential3seqE)
_ZN30_INTERNAL_a4923bc0_4_k_cu_main6thrust24THRUST_300001_SM_1000_NS6system6detail10sequential3seqE:
	.zero		1
.L_31:


//--------------------- .nv.constant0._ZN3cub18CUB_300001_SM_10006detail9transform16transform_kernelINS2_10policy_hubILb1EN4cuda3std3__45tupleIJN6thrust24THRUST_300001_SM_1000_NS17counting_iteratorIfNSA_11use_defaultESC_SC_EEEEEE10policy1000El12DistanceFromNSA_6detail15normal_iteratorINSA_10device_ptrIfEEEEJSD_EEEvT0_iT1_T2_DpNS2_10kernel_argIT3_EE --------------------------
	.section	.nv.constant0._ZN3cub18CUB_300001_SM_10006detail9transform16transform_kernelINS2_10policy_hubILb1EN4cuda3std3__45tupleIJN6thrust24THRUST_300001_SM_1000_NS17counting_iteratorIfNSA_11use_defaultESC_SC_EEEEEE10policy1000El12DistanceFromNSA_6detail15normal_iteratorINSA_10device_ptrIfEEEEJSD_EEEvT0_iT1_T2_DpNS2_10kernel_argIT3_EE,"a",@progbits
	.sectionflags	@""
	.align	4
.nv.constant0._ZN3cub18CUB_300001_SM_10006detail9transform16transform_kernelINS2_10policy_hubILb1EN4cuda3std3__45tupleIJN6thrust24THRUST_300001_SM_1000_NS17counting_iteratorIfNSA_11use_defaultESC_SC_EEEEEE10policy1000El12DistanceFromNSA_6detail15normal_iteratorINSA_10device_ptrIfEEEEJSD_EEEvT0_iT1_T2_DpNS2_10kernel_argIT3_EE:
	.zero		944


//--------------------- .nv.constant0._ZN3cub18CUB_300001_SM_10006detail9transform16transform_kernelINS2_10policy_hubILb1EN4cuda3std3__45tupleIJN6thrust24THRUST_300001_SM_1000_NS17counting_iteratorIfNSA_11use_defaultESC_SC_EEEEEE10policy1000Ei12DistanceFromNSA_6detail15normal_iteratorINSA_10device_ptrIfEEEEJSD_EEEvT0_iT1_T2_DpNS2_10kernel_argIT3_EE --------------------------
	.section	.nv.constant0._ZN3cub18CUB_300001_SM_10006detail9transform16transform_kernelINS2_10policy_hubILb1EN4cuda3std3__45tupleIJN6thrust24THRUST_300001_SM_1000_NS17counting_iteratorIfNSA_11use_defaultESC_SC_EEEEEE10policy1000Ei12DistanceFromNSA_6detail15normal_iteratorINSA_10device_ptrIfEEEEJSD_EEEvT0_iT1_T2_DpNS2_10kernel_argIT3_EE,"a",@progbits
	.sectionflags	@""
	.align	4
.nv.constant0._ZN3cub18CUB_300001_SM_10006detail9transform16transform_kernelINS2_10policy_hubILb1EN4cuda3std3__45tupleIJN6thrust24THRUST_300001_SM_1000_NS17counting_iteratorIfNSA_11use_defaultESC_SC_EEEEEE10policy1000Ei12DistanceFromNSA_6detail15normal_iteratorINSA_10device_ptrIfEEEEJSD_EEEvT0_iT1_T2_DpNS2_10kernel_argIT3_EE:
	.zero		936


//--------------------- .nv.constant0._ZN3cub18CUB_300001_SM_10006detail8for_each13static_kernelINS2_12policy_hub_t12policy_500_tEmN6thrust24THRUST_300001_SM_1000_NS8cuda_cub20__uninitialized_fill7functorINS7_10device_ptrIfEEfEEEEvT0_T1_ --------------------------
	.section	.nv.constant0._ZN3cub18CUB_300001_SM_10006detail8for_each13static_kernelINS2_12policy_hub_t12policy_500_tEmN6thrust24THRUST_300001_SM_1000_NS8cuda_cub20__uninitialized_fill7functorINS7_10device_ptrIfEEfEEEEvT0_T1_,"a",@progbits
	.sectionflags	@""
	.align	4
.nv.constant0._ZN3cub18CUB_300001_SM_10006detail8for_each13static_kernelINS2_12policy_hub_t12policy_500_tEmN6thrust24THRUST_300001_SM_1000_NS8cuda_cub20__uninitialized_fill7functorINS7_10device_ptrIfEEfEEEEvT0_T1_:
	.zero		920


//--------------------- .nv.constant0._ZN3cub18CUB_300001_SM_10006detail11EmptyKernelIvEEvv --------------------------
	.section	.nv.constant0._ZN3cub18CUB_300001_SM_10006detail11EmptyKernelIvEEvv,"a",@progbits
	.sectionflags	@""
	.align	4
.nv.constant0._ZN3cub18CUB_300001_SM_10006detail11EmptyKernelIvEEvv:
	.zero		896


//--------------------- SYMBOLS --------------------------

	.type		.nv.reservedSmem.offset0,@object
	.size		.nv.reservedSmem.offset0,0x4
